	.target	sm_100a

	.elftype	@"ET_EXEC"


//--------------------- .note.nv.tkinfo           --------------------------
	.section	.note.nv.tkinfo,"",@"SHT_NOTE"
	.sectionflags	@"SHF_NOTE_NV_TKINFO"
	.tkinfo
        /*0018*/ 	.word	0x00000081
        /*0030*/ 	.string	""
        /*0030*/ 	.string	"ptxas-blackwell"
        /*0030*/ 	.string	"Cuda compilation tools, release 12.9, V12.9.86"
        /*0030*/ 	.string	"Build cuda_12.9.r12.9/compiler.36037853_0"
        /*0030*/ 	.string	"-v  -suppress-debug-info  -lineinfo  -arch sm_100a "



//--------------------- .note.nv.cuver            --------------------------
	.section	.note.nv.cuver,"",@"SHT_NOTE"
	.sectionflags	@"SHF_NOTE_NV_CUVER"
        /*0018*/ 	.short	0x0001
        /*001a*/ 	.short	0x0064
        /*001c*/ 	.short	0x0001
        /*001e*/ 	.short	0x0000
        /*0020*/ 	.short	0x0001
        /*0022*/ 	.short	0x0000


//--------------------- .nv.info                  --------------------------
	.section	.nv.info,"",@"SHT_CUDA_INFO"
	.align	4


	//----- nvinfo : EIATTR_REGCOUNT
	.align		4
        /*0000*/ 	.byte	0x04, 0x2f
        /*0002*/ 	.short	(.L_4 - .L_3)
	.align		4
.L_3:
        /*0004*/ 	.word	index@(gluon_tcgen05)
        /*0008*/ 	.word	0x00000027


	//----- nvinfo : EIATTR_FRAME_SIZE
	.align		4
.L_4:
        /*000c*/ 	.byte	0x04, 0x11
        /*000e*/ 	.short	(.L_6 - .L_5)
	.align		4
.L_5:
        /*0010*/ 	.word	index@($__internal_2_$__cuda_sm10x_tcgen05_guardrail_trap_unallocated_columns_being_dealloced)
        /*0014*/ 	.word	0x00000000


	//----- nvinfo : EIATTR_FRAME_SIZE
	.align		4
.L_6:
        /*0018*/ 	.byte	0x04, 0x11
        /*001a*/ 	.short	(.L_8 - .L_7)
	.align		4
.L_7:
        /*001c*/ 	.word	index@($__internal_1_$__cuda_sm10x_tcgen05_guardrail_trap_phase_invalid_during_alloc)
        /*0020*/ 	.word	0x00000000


	//----- nvinfo : EIATTR_FRAME_SIZE
	.align		4
.L_8:
        /*0024*/ 	.byte	0x04, 0x11
        /*0026*/ 	.short	(.L_10 - .L_9)
	.align		4
.L_9:
        /*0028*/ 	.word	index@($__internal_0_$__cuda_sm10x_tcgen05_guardrail_trap_col_being_dealloced_not_returned_by_alloc)
        /*002c*/ 	.word	0x00000000


	//----- nvinfo : EIATTR_FRAME_SIZE
	.align		4
.L_10:
        /*0030*/ 	.byte	0x04, 0x11
        /*0032*/ 	.short	(.L_12 - .L_11)
	.align		4
.L_11:
        /*0034*/ 	.word	index@(gluon_tcgen05)
        /*0038*/ 	.word	0x00000000


	//----- nvinfo : EIATTR_MIN_STACK_SIZE
	.align		4
.L_12:
        /*003c*/ 	.byte	0x04, 0x12
        /*003e*/ 	.short	(.L_14 - .L_13)
	.align		4
.L_13:
        /*0040*/ 	.word	index@(gluon_tcgen05)
        /*0044*/ 	.word	0x00000000
.L_14:


//--------------------- .nv.info.gluon_tcgen05    --------------------------
	.section	.nv.info.gluon_tcgen05,"",@"SHT_CUDA_INFO"
	.sectionflags	@""
	.align	4


	//----- nvinfo : EIATTR_CUDA_API_VERSION
	.align		4
        /*0000*/ 	.byte	0x04, 0x37
        /*0002*/ 	.short	(.L_16 - .L_15)
.L_15:
        /*0004*/ 	.word	0x00000081


	//----- nvinfo : EIATTR_KPARAM_INFO
	.align		4
.L_16:
        /*0008*/ 	.byte	0x04, 0x17
        /*000a*/ 	.short	(.L_18 - .L_17)
.L_17:
        /*000c*/ 	.word	0x00000000
        /*0010*/ 	.short	0x000a
        /*0012*/ 	.short	0x0048
        /*0014*/ 	.byte	0x00, 0xf4, 0x21, 0x00


	//----- nvinfo : EIATTR_KPARAM_INFO
	.align		4
.L_18:
        /*0018*/ 	.byte	0x04, 0x17
        /*001a*/ 	.short	(.L_20 - .L_19)
.L_19:
        /*001c*/ 	.word	0x00000000
        /*0020*/ 	.short	0x0009
        /*0022*/ 	.short	0x0040
        /*0024*/ 	.byte	0x00, 0xf4, 0x21, 0x00


	//----- nvinfo : EIATTR_KPARAM_INFO
	.align		4
.L_20:
        /*0028*/ 	.byte	0x04, 0x17
        /*002a*/ 	.short	(.L_22 - .L_21)
.L_21:
        /*002c*/ 	.word	0x00000000
        /*0030*/ 	.short	0x0008
        /*0032*/ 	.short	0x0038
        /*0034*/ 	.byte	0x00, 0xf0, 0x21, 0x00


	//----- nvinfo : EIATTR_KPARAM_INFO
	.align		4
.L_22:
        /*0038*/ 	.byte	0x04, 0x17
        /*003a*/ 	.short	(.L_24 - .L_23)
.L_23:
        /*003c*/ 	.word	0x00000000
        /*0040*/ 	.short	0x0007
        /*0042*/ 	.short	0x0030
        /*0044*/ 	.byte	0x00, 0xf0, 0x21, 0x00


	//----- nvinfo : EIATTR_KPARAM_INFO
	.align		4
.L_24:
        /*0048*/ 	.byte	0x04, 0x17
        /*004a*/ 	.short	(.L_26 - .L_25)
.L_25:
        /*004c*/ 	.word	0x00000000
        /*0050*/ 	.short	0x0006
        /*0052*/ 	.short	0x0028
        /*0054*/ 	.byte	0x00, 0xf0, 0x21, 0x00


	//----- nvinfo : EIATTR_KPARAM_INFO
	.align		4
.L_26:
        /*0058*/ 	.byte	0x04, 0x17
        /*005a*/ 	.short	(.L_28 - .L_27)
.L_27:
        /*005c*/ 	.word	0x00000000
        /*0060*/ 	.short	0x0005
        /*0062*/ 	.short	0x0020
        /*0064*/ 	.byte	0x00, 0xf0, 0x11, 0x00


	//----- nvinfo : EIATTR_KPARAM_INFO
	.align		4
.L_28:
        /*0068*/ 	.byte	0x04, 0x17
        /*006a*/ 	.short	(.L_30 - .L_29)
.L_29:
        /*006c*/ 	.word	0x00000000
        /*0070*/ 	.short	0x0004
        /*0072*/ 	.short	0x001c
        /*0074*/ 	.byte	0x00, 0xf0, 0x11, 0x00


	//----- nvinfo : EIATTR_KPARAM_INFO
	.align		4
.L_30:
        /*0078*/ 	.byte	0x04, 0x17
        /*007a*/ 	.short	(.L_32 - .L_31)
.L_31:
        /*007c*/ 	.word	0x00000000
        /*0080*/ 	.short	0x0003
        /*0082*/ 	.short	0x0018
        /*0084*/ 	.byte	0x00, 0xf0, 0x11, 0x00


	//----- nvinfo : EIATTR_KPARAM_INFO
	.align		4
.L_32:
        /*0088*/ 	.byte	0x04, 0x17
        /*008a*/ 	.short	(.L_34 - .L_33)
.L_33:
        /*008c*/ 	.word	0x00000000
        /*0090*/ 	.short	0x0002
        /*0092*/ 	.short	0x0010
        /*0094*/ 	.byte	0x00, 0xf4, 0x21, 0x00


	//----- nvinfo : EIATTR_KPARAM_INFO
	.align		4
.L_34:
        /*0098*/ 	.byte	0x04, 0x17
        /*009a*/ 	.short	(.L_36 - .L_35)
.L_35:
        /*009c*/ 	.word	0x00000000
        /*00a0*/ 	.short	0x0001
        /*00a2*/ 	.short	0x0008
        /*00a4*/ 	.byte	0x00, 0xf4, 0x21, 0x00


	//----- nvinfo : EIATTR_KPARAM_INFO
	.align		4
.L_36:
        /*00a8*/ 	.byte	0x04, 0x17
        /*00aa*/ 	.short	(.L_38 - .L_37)
.L_37:
        /*00ac*/ 	.word	0x00000000
        /*00b0*/ 	.short	0x0000
        /*00b2*/ 	.short	0x0000
        /*00b4*/ 	.byte	0x00, 0xf4, 0x21, 0x00


	//----- nvinfo : EIATTR_AT_ENTRY_FRAGMENTS
	.align		4
.L_38:
        /*00b8*/ 	.byte	0x04, 0x4f
        /*00ba*/ 	.short	(.L_40 - .L_39)


	//   ....[0]....
.L_39:
        /*00bc*/ 	.word	0x00000004


	//----- nvinfo : EIATTR_RESERVED_SMEM_USED
	.align		4
.L_40:
        /*00c0*/ 	.byte	0x01, 0x41
	.zero		2


	//----- nvinfo : EIATTR_SPARSE_MMA_MASK
	.align		4
        /*00c4*/ 	.byte	0x03, 0x50
        /*00c6*/ 	.short	0x0000


	//----- nvinfo : EIATTR_TCGEN05_1CTA_USED
	.align		4
        /*00c8*/ 	.byte	0x01, 0x51
	.zero		2


	//----- nvinfo : EIATTR_MAXREG_COUNT
	.align		4
        /*00cc*/ 	.byte	0x03, 0x1b
        /*00ce*/ 	.short	0x00ff


	//----- nvinfo : EIATTR_NUM_BARRIERS
	.align		4
        /*00d0*/ 	.byte	0x02, 0x4c
        /*00d2*/ 	.byte	0x01
	.zero		1


	//----- nvinfo : EIATTR_INT_WARP_WIDE_INSTR_OFFSETS
	.align		4
        /*00d4*/ 	.byte	0x04, 0x31
        /*00d6*/ 	.short	(.L_42 - .L_41)


	//   ....[0]....
.L_41:
        /*00d8*/ 	.word	0x00001620


	//   ....[1]....
        /*00dc*/ 	.word	0x00001640


	//   ....[2]....
        /*00e0*/ 	.word	0x000016c0


	//   ....[3]....
        /*00e4*/ 	.word	0x000019a0


	//   ....[4]....
        /*00e8*/ 	.word	0x000019b0


	//   ....[5]....
        /*00ec*/ 	.word	0x000019c0


	//   ....[6]....
        /*00f0*/ 	.word	0x000019d0


	//   ....[7]....
        /*00f4*/ 	.word	0x00001c70


	//   ....[8]....
        /*00f8*/ 	.word	0x00001c80


	//   ....[9]....
        /*00fc*/ 	.word	0x00001e00


	//   ....[10]....
        /*0100*/ 	.word	0x00001e50


	//   ....[11]....
        /*0104*/ 	.word	0x00001e60


	//   ....[12]....
        /*0108*/ 	.word	0x00001e90


	//   ....[13]....
        /*010c*/ 	.word	0x000020a0


	//   ....[14]....
        /*0110*/ 	.word	0x000020b0


	//   ....[15]....
        /*0114*/ 	.word	0x000023d0


	//   ....[16]....
        /*0118*/ 	.word	0x000023e0


	//   ....[17]....
        /*011c*/ 	.word	0x00002720


	//   ....[18]....
        /*0120*/ 	.word	0x00002770


	//----- nvinfo : EIATTR_COOP_GROUP_MASK_REGIDS
	.align		4
.L_42:
        /*0124*/ 	.byte	0x04, 0x29
        /*0126*/ 	.short	(.L_44 - .L_43)


	//   ....[0]....
.L_43:
        /*0128*/ 	.word	0xffffffff


	//   ....[1]....
        /*012c*/ 	.word	0xffffffff


	//   ....[2]....
        /*0130*/ 	.word	0xffffffff


	//   ....[3]....
        /*0134*/ 	.word	0xffffffff


	//   ....[4]....
        /*0138*/ 	.word	0xffffffff


	//   ....[5]....
        /*013c*/ 	.word	0xffffffff


	//   ....[6]....
        /*0140*/ 	.word	0xffffffff


	//   ....[7]....
        /*0144*/ 	.word	0xffffffff


	//   ....[8]....
        /*0148*/ 	.word	0xffffffff


	//   ....[9]....
        /*014c*/ 	.word	0xffffffff


	//----- nvinfo : EIATTR_COOP_GROUP_INSTR_OFFSETS
	.align		4
.L_44:
        /*0150*/ 	.byte	0x04, 0x28
        /*0152*/ 	.short	(.L_46 - .L_45)


	//   ....[0]....
.L_45:
        /*0154*/ 	.word	0x00000050


	//   ....[1]....
        /*0158*/ 	.word	0x00000310


	//   ....[2]....
        /*015c*/ 	.word	0x000004f0


	//   ....[3]....
        /*0160*/ 	.word	0x000009a0


	//   ....[4]....
        /*0164*/ 	.word	0x00000ae0


	//   ....[5]....
        /*0168*/ 	.word	0x00000f50


	//   ....[6]....
        /*016c*/ 	.word	0x00001090


	//   ....[7]....
        /*0170*/ 	.word	0x000014e0


	//   ....[8]....
        /*0174*/ 	.word	0x000025b0


	//   ....[9]....
        /*0178*/ 	.word	0x00002820


	//----- nvinfo : EIATTR_VRC_CTA_INIT_COUNT
	.align		4
.L_46:
        /*017c*/ 	.byte	0x02, 0x4a
        /*017e*/ 	.byte	0x80
	.zero		1


	//----- nvinfo : EIATTR_MBARRIER_INSTR_OFFSETS
	.align		4
        /*0180*/ 	.byte	0x04, 0x39
        /*0182*/ 	.short	(.L_48 - .L_47)


	//   ....[0]....
.L_47:
        /*0184*/ 	.word	0x000016e0
        /*0188*/ 	.word	0x000000ff
        /*018c*/ 	.word	0x00009000
        /*0190*/ 	.short	0x0100
        /*0192*/ 	.byte	0x08
	.zero		1


	//   ....[1]....
        /*0194*/ 	.word	0x000016f0
        /*0198*/ 	.word	0x000000ff
        /*019c*/ 	.word	0x00009020
        /*01a0*/ 	.short	0x0100
        /*01a2*/ 	.byte	0x08
	.zero		1


	//   ....[2]....
        /*01a4*/ 	.word	0x000017a0
        /*01a8*/ 	.word	0x000000ff
        /*01ac*/ 	.word	0x00009008
        /*01b0*/ 	.short	0x0100
        /*01b2*/ 	.byte	0x08
	.zero		1


	//   ....[3]....
        /*01b4*/ 	.word	0x000017b0
        /*01b8*/ 	.word	0x000000ff
        /*01bc*/ 	.word	0x00009028
        /*01c0*/ 	.short	0x0100
        /*01c2*/ 	.byte	0x08
	.zero		1


	//   ....[4]....
        /*01c4*/ 	.word	0x000018c0
        /*01c8*/ 	.word	0x000000ff
        /*01cc*/ 	.word	0x00009010
        /*01d0*/ 	.short	0x0100
        /*01d2*/ 	.byte	0x08
	.zero		1


	//   ....[5]....
        /*01d4*/ 	.word	0x000018d0
        /*01d8*/ 	.word	0x000000ff
        /*01dc*/ 	.word	0x00009030
        /*01e0*/ 	.short	0x0100
        /*01e2*/ 	.byte	0x08
	.zero		1


	//   ....[6]....
        /*01e4*/ 	.word	0x00001ab0
        /*01e8*/ 	.word	0x000000ff
        /*01ec*/ 	.word	0x00009000
        /*01f0*/ 	.short	0x010a
        /*01f2*/ 	.byte	0x08
	.zero		1


	//   ....[7]....
        /*01f4*/ 	.word	0x00001cd0
        /*01f8*/ 	.word	0x000000ff
        /*01fc*/ 	.word	0x00009020
        /*0200*/ 	.short	0x010a
        /*0202*/ 	.byte	0x08
	.zero		1


	//   ....[8]....
        /*0204*/ 	.word	0x00001f00
        /*0208*/ 	.word	0x000000ff
        /*020c*/ 	.word	0x00009000
        /*0210*/ 	.short	0x010a
        /*0212*/ 	.byte	0x1c
	.zero		1


	//   ....[9]....
        /*0214*/ 	.word	0x000020f0
        /*0218*/ 	.word	0x000000ff
        /*021c*/ 	.word	0x00009020
        /*0220*/ 	.short	0x010a
        /*0222*/ 	.byte	0x1c
	.zero		1


	//   ....[10]....
        /*0224*/ 	.word	0x000021c0
        /*0228*/ 	.word	0x000000ff
        /*022c*/ 	.word	0x00009000
        /*0230*/ 	.short	0x0108
        /*0232*/ 	.byte	0x08
	.zero		1


	//   ....[11]....
        /*0234*/ 	.word	0x000021d0
        /*0238*/ 	.word	0x000000ff
        /*023c*/ 	.word	0x00009020
        /*0240*/ 	.short	0x0108
        /*0242*/ 	.byte	0x08
	.zero		1


	//   ....[12]....
        /*0244*/ 	.word	0x00002220
        /*0248*/ 	.word	0x000000ff
        /*024c*/ 	.word	0x00009008
        /*0250*/ 	.short	0x0108
        /*0252*/ 	.byte	0x08
	.zero		1


	//   ....[13]....
        /*0254*/ 	.word	0x00002230
        /*0258*/ 	.word	0x000000ff
        /*025c*/ 	.word	0x00009028
        /*0260*/ 	.short	0x0108
        /*0262*/ 	.byte	0x08
	.zero		1


	//   ....[14]....
        /*0264*/ 	.word	0x00002280
        /*0268*/ 	.word	0x000000ff
        /*026c*/ 	.word	0x00009010
        /*0270*/ 	.short	0x0108
        /*0272*/ 	.byte	0x08
	.zero		1


	//   ....[15]....
        /*0274*/ 	.word	0x00002290
        /*0278*/ 	.word	0x000000ff
        /*027c*/ 	.word	0x00009030
        /*0280*/ 	.short	0x0108
        /*0282*/ 	.byte	0x08
	.zero		1


	//   ....[16]....
        /*0284*/ 	.word	0x00002840
        /*0288*/ 	.word	0x000000ff
        /*028c*/ 	.word	0x00009000
        /*0290*/ 	.short	0x010a
        /*0292*/ 	.byte	0x08
	.zero		1


	//   ....[17]....
        /*0294*/ 	.word	0x00002870
        /*0298*/ 	.word	0x000000ff
        /*029c*/ 	.word	0x00009020
        /*02a0*/ 	.short	0x010a
        /*02a2*/ 	.byte	0x08
	.zero		1


	//   ....[18]....
        /*02a4*/ 	.word	0x000028a0
        /*02a8*/ 	.word	0x000000ff
        /*02ac*/ 	.word	0x00009000
        /*02b0*/ 	.short	0x010a
        /*02b2*/ 	.byte	0x1c
	.zero		1


	//   ....[19]....
        /*02b4*/ 	.word	0x000028d0
        /*02b8*/ 	.word	0x000000ff
        /*02bc*/ 	.word	0x00009020
        /*02c0*/ 	.short	0x010a
        /*02c2*/ 	.byte	0x1c
	.zero		1


	//----- nvinfo : EIATTR_NUM_MBARRIERS
	.align		4
.L_48:
        /*02c4*/ 	.byte	0x03, 0x38
        /*02c6*/ 	.short	0x0006


	//----- nvinfo : EIATTR_EXIT_INSTR_OFFSETS
	.align		4
        /*02c8*/ 	.byte	0x04, 0x1c
        /*02ca*/ 	.short	(.L_50 - .L_49)


	//   ....[0]....
.L_49:
        /*02cc*/ 	.word	0x00002830


	//----- nvinfo : EIATTR_REQNTID
	.align		4
.L_50:
        /*02d0*/ 	.byte	0x04, 0x10
        /*02d2*/ 	.short	(.L_52 - .L_51)
.L_51:
        /*02d4*/ 	.word	0x00000100
        /*02d8*/ 	.word	0x00000001
        /*02dc*/ 	.word	0x00000001


	//----- nvinfo : EIATTR_CRS_STACK_SIZE
	.align		4
.L_52:
        /*02e0*/ 	.byte	0x04, 0x1e
        /*02e2*/ 	.short	(.L_54 - .L_53)
.L_53:
        /*02e4*/ 	.word	0x00000000


	//----- nvinfo : EIATTR_CBANK_PARAM_SIZE
	.align		4
.L_54:
        /*02e8*/ 	.byte	0x03, 0x19
        /*02ea*/ 	.short	0x0050


	//----- nvinfo : EIATTR_PARAM_CBANK
	.align		4
        /*02ec*/ 	.byte	0x04, 0x0a
        /*02ee*/ 	.short	(.L_56 - .L_55)
	.align		4
.L_55:
        /*02f0*/ 	.word	index@(.nv.constant0.gluon_tcgen05)
        /*02f4*/ 	.short	0x0380
        /*02f6*/ 	.short	0x0050


	//----- nvinfo : EIATTR_SW_WAR
	.align		4
.L_56:
        /*02f8*/ 	.byte	0x04, 0x36
        /*02fa*/ 	.short	(.L_58 - .L_57)
.L_57:
        /*02fc*/ 	.word	0x00000008
.L_58:


//--------------------- .nv.compat                --------------------------
	.section	.nv.compat,"",@"SHT_CUDA_COMPAT_INFO"
	.align	4
        /*0000*/ 	.byte	0x02, 0x02, 0x02, 0x00, 0x02, 0x05, 0x05, 0x00, 0x02, 0x03, 0x03, 0x00, 0x02, 0x06, 0x01, 0x00


//--------------------- .nv.callgraph             --------------------------
	.section	.nv.callgraph,"",@"SHT_CUDA_CALLGRAPH"
	.align	4
	.sectionentsize	8
	.align		4
        /*0000*/ 	.word	0x00000000
	.align		4
        /*0004*/ 	.word	0xffffffff
	.align		4
        /*0008*/ 	.word	0x00000000
	.align		4
        /*000c*/ 	.word	0xfffffffe
	.align		4
        /*0010*/ 	.word	0x00000000
	.align		4
        /*0014*/ 	.word	0xfffffffd
	.align		4
        /*0018*/ 	.word	0x00000000
	.align		4
        /*001c*/ 	.word	0xfffffffc


//--------------------- .text.gluon_tcgen05       --------------------------
	.section	.text.gluon_tcgen05,"ax",@progbits
	.align	128
        .global         gluon_tcgen05
        .type           gluon_tcgen05,@function
        .size           gluon_tcgen05,(.L_x_81 - gluon_tcgen05)
        .other          gluon_tcgen05,@"STO_CUDA_ENTRY STV_DEFAULT"
gluon_tcgen05:
.text.gluon_tcgen05:
[----:B------:R-:W1:Y:S01]  /*0000*/  LDC R1, c[0x0][0x37c] ;  /* 0x0000df00ff017b82 */ /* 0x000e620000000800 */
[----:B------:R-:W2:Y:S02]  /*0010*/  S2R R0, SR_TID.X ;  /* 0x0000000000007919 */ /* 0x000ea40000002100 */
[----:B--2---:R-:W-:-:S13]  /*0020*/  ISETP.GE.U32.AND P2, PT, R0, 0x20, PT ;  /* 0x000000200000780c */ /* 0x004fda0003f46070 */
[----:B------:R-:W-:Y:S05]  /*0030*/  @P2 BRA `(.L_x_0) ;  /* 0x0000000000b82947 */ /* 0x000fea0003800000 */
[----:B------:R-:W2:Y:S01]  /*0040*/  S2UR UR6, SR_CgaCtaId ;  /* 0x00000000000679c3 */ /* 0x000ea20000008800 */
[----:B------:R-:W-:Y:S01]  /*0050*/  NOP ;  /* 0x0000000000007918 */ /* 0x000fe20000000000 */
[----:B------:R-:W-:Y:S02]  /*0060*/  UMOV UR4, 0x40 ;  /* 0x0000004000047882 */ /* 0x000fe40000000000 */
[----:B--2---:R-:W-:-:S09]  /*0070*/  ULEA UR4, UR6, UR4, 0x18 ;  /* 0x0000000406047291 */ /* 0x004fd2000f8ec0ff */
[----:B------:R-:W2:Y:S01]  /*0080*/  LDS.U8 R2, [UR4] ;  /* 0x00000004ff027984 */ /* 0x000ea20008000000 */
[----:B------:R-:W-:Y:S02]  /*0090*/  UMOV UR4, 0x400 ;  /* 0x0000040000047882 */ /* 0x000fe40000000000 */
[----:B------:R-:W-:Y:S01]  /*00a0*/  ULEA UR4, UR6, UR4, 0x18 ;  /* 0x0000000406047291 */ /* 0x000fe2000f8ec0ff */
[----:B--2---:R-:W-:-:S13]  /*00b0*/  ISETP.NE.AND P0, PT, R2, RZ, PT ;  /* 0x000000ff0200720c */ /* 0x004fda0003f05270 */
[----:B------:R-:W-:Y:S05]  /*00c0*/  @P0 BRA `(.L_x_1) ;  /* 0x00000000007c0947 */ /* 0x000fea0003800000 */
[----:B------:R-:W-:-:S13]  /*00d0*/  ELECT P0, URZ, PT ;  /* 0x0000000000ff782f */ /* 0x000fda0003800000 */
[----:B------:R-:W-:Y:S05]  /*00e0*/  @!P0 BRA `(.L_x_2) ;  /* 0x0000000000848947 */ /* 0x000fea0003800000 */
[----:B------:R-:W-:Y:S01]  /*00f0*/  UMOV UR5, 0x2 ;  /* 0x0000000200057882 */ /* 0x000fe20000000000 */
[----:B------:R-:W-:Y:S02]  /*0100*/  IMAD.MOV.U32 R5, RZ, RZ, 0x1 ;  /* 0x00000001ff057424 */ /* 0x000fe400078e00ff */
[----:B------:R-:W-:Y:S02]  /*0110*/  IMAD.MOV.U32 R3, RZ, RZ, 0x3 ;  /* 0x00000003ff037424 */ /* 0x000fe400078e00ff */
[----:B------:R-:W-:Y:S04]  /*0120*/  DEPBAR.LE SB2, 0x36 ;  /* 0x0000ad800000791a */ /* 0x000fe80000000000 */
[----:B------:R-:W2:Y:S02]  /*0130*/  UTCATOMSWS.FIND_AND_SET.ALIGN UP0, UR5, UR5 ;  /* 0x00000005000575e3 */ /* 0x000ea40008000800 */
[----:B--2---:R-:W-:-:S04]  /*0140*/  PLOP3.LUT P0, PT, PT, PT, UP0, 0x80, 0x8 ;  /* 0x000000000008781c */ /* 0x004fc80003f0f008 */
[----:B------:R-:W-:-:S04]  /*0150*/  SEL R2, RZ, 0xffffffff, !P0 ;  /* 0xffffffffff027807 */ /* 0x000fc80004000000 */
[----:B------:R-:W-:Y:S01]  /*0160*/  ISETP.NE.AND P0, PT, R2, RZ, PT ;  /* 0x000000ff0200720c */ /* 0x000fe20003f05270 */
[----:B------:R-:W-:-:S12]  /*0170*/  IMAD.U32 R2, RZ, RZ, UR5 ;  /* 0x00000005ff027e24 */ /* 0x000fd8000f8e00ff */
[----:B------:R-:W-:Y:S05]  /*0180*/  @P0 BRA `(.L_x_3) ;  /* 0x0000000000240947 */ /* 0x000fea0003800000 */
.L_x_4:
[----:B------:R-:W-:Y:S05]  /*0190*/  NANOSLEEP 0x64 ;  /* 0x000000640000795d */ /* 0x000fea0003800000 */
[----:B------:R-:W-:-:S05]  /*01a0*/  UMOV UR5, 0x2 ;  /* 0x0000000200057882 */ /* 0x000fca0000000000 */
[----:B------:R-:W-:Y:S04]  /*01b0*/  DEPBAR.LE SB2, 0x36 ;  /* 0x0000ad800000791a */ /* 0x000fe80000000000 */
[----:B------:R-:W2:Y:S02]  /*01c0*/  UTCATOMSWS.FIND_AND_SET.ALIGN UP0, UR5, UR5 ;  /* 0x00000005000575e3 */ /* 0x000ea40008000800 */
[----:B--2---:R-:W-:-:S04]  /*01d0*/  PLOP3.LUT P0, PT, PT, PT, UP0, 0x80, 0x8 ;  /* 0x000000000008781c */ /* 0x004fc80003f0f008 */
[----:B------:R-:W-:-:S04]  /*01e0*/  SEL R2, RZ, 0xffffffff, !P0 ;  /* 0xffffffffff027807 */ /* 0x000fc80004000000 */
[----:B------:R-:W-:Y:S01]  /*01f0*/  ISETP.NE.AND P0, PT, R2, RZ, PT ;  /* 0x000000ff0200720c */ /* 0x000fe20003f05270 */
[----:B------:R-:W-:-:S12]  /*0200*/  IMAD.U32 R2, RZ, RZ, UR5 ;  /* 0x00000005ff027e24 */ /* 0x000fd8000f8e00ff */
[----:B------:R-:W-:Y:S05]  /*0210*/  @!P0 BRA `(.L_x_4) ;  /* 0xfffffffc00dc8947 */ /* 0x000fea000383ffff */
.L_x_3:
[C---:B------:R-:W-:Y:S01]  /*0220*/  VIADD R4, R2.reuse, 0x10 ;  /* 0x0000001002047836 */ /* 0x040fe20000000000 */
[----:B------:R-:W-:Y:S01]  /*0230*/  UMOV UR5, 0x50 ;  /* 0x0000005000057882 */ /* 0x000fe20000000000 */
[----:B------:R-:W-:Y:S01]  /*0240*/  SHF.L.U32 R3, R3, R2, RZ ;  /* 0x0000000203037219 */ /* 0x000fe200000006ff */
[----:B------:R-:W-:Y:S01]  /*0250*/  ULEA UR5, UR6, UR5, 0x18 ;  /* 0x0000000506057291 */ /* 0x000fe2000f8ec0ff */
[----:B------:R-:W-:Y:S01]  /*0260*/  IMAD.SHL.U32 R2, R2, 0x20, RZ ;  /* 0x0000002002027824 */ /* 0x000fe200078e00ff */
[----:B------:R-:W-:-:S04]  /*0270*/  SHF.L.U32 R4, R5, R4, RZ ;  /* 0x0000000405047219 */ /* 0x000fc800000006ff */
[----:B------:R-:W-:-:S05]  /*0280*/  LOP3.LUT R3, R4, R3, RZ, 0xfc, !PT ;  /* 0x0000000304037212 */ /* 0x000fca00078efcff */
[----:B------:R2:W-:Y:S04]  /*0290*/  ATOMS.OR RZ, [UR5], R3 ;  /* 0x00000003ffff798c */ /* 0x0005e8000b000005 */
[----:B------:R2:W-:Y:S01]  /*02a0*/  STS [UR4], R2 ;  /* 0x00000002ff007988 */ /* 0x0005e20008000804 */
[----:B------:R-:W-:Y:S05]  /*02b0*/  BRA `(.L_x_2) ;  /* 0x0000000000107947 */ /* 0x000fea0003800000 */
.L_x_1:
[----:B------:R-:W-:Y:S01]  /*02c0*/  IMAD.MOV.U32 R3, RZ, RZ, -0x1 ;  /* 0xffffffffff037424 */ /* 0x000fe200078e00ff */
[----:B------:R-:W-:-:S04]  /*02d0*/  MOV R2, 0x300 ;  /* 0x0000030000027802 */ /* 0x000fc80000000f00 */
[----:B------:R2:W-:Y:S03]  /*02e0*/  STS [UR4], R3 ;  /* 0x00000003ff007988 */ /* 0x0005e60008000804 */
[----:B-12---:R-:W-:Y:S05]  /*02f0*/  CALL.REL.NOINC `($__internal_1_$__cuda_sm10x_tcgen05_guardrail_trap_phase_invalid_during_alloc) ;  /* 0x00000024008c7944 */ /* 0x006fea0003c00000 */
.L_x_2:
[----:B------:R-:W-:Y:S05]  /*0300*/  WARPSYNC.ALL ;  /* 0x0000000000007948 */ /* 0x000fea0003800000 */
[----:B------:R-:W-:Y:S01]  /*0310*/  NOP ;  /* 0x0000000000007918 */ /* 0x000fe20000000000 */
.L_x_0:
[----:B------:R-:W3:Y:S08]  /*0320*/  S2UR UR4, SR_CgaCtaId ;  /* 0x00000000000479c3 */ /* 0x000ef00000008800 */
[----:B------:R-:W-:Y:S01]  /*0330*/  BAR.SYNC.DEFER_BLOCKING 0x0 ;  /* 0x0000000000007b1d */ /* 0x000fe20000010000 */
[----:B------:R-:W-:-:S05]  /*0340*/  LOP3.LUT R36, R0, 0xff, RZ, 0xc0, !PT ;  /* 0x000000ff00247812 */ /* 0x000fca00078ec0ff */
[----:B------:R-:W-:Y:S02]  /*0350*/  UMOV UR8, 0x400 ;  /* 0x0000040000087882 */ /* 0x000fe40000000000 */
[----:B------:R-:W4:Y:S08]  /*0360*/  LDC R8, c[0x0][0x3a0] ;  /* 0x0000e800ff087b82 */ /* 0x000f300000000800 */
[----:B------:R-:W5:Y:S01]  /*0370*/  S2UR UR9, SR_CTAID.Y ;  /* 0x00000000000979c3 */ /* 0x000f620000002600 */
[----:B---3--:R-:W-:-:S09]  /*0380*/  ULEA UR8, UR4, UR8, 0x18 ;  /* 0x0000000804087291 */ /* 0x008fd2000f8ec0ff */
[----:B------:R-:W3:Y:S01]  /*0390*/  LDS R4, [UR8] ;  /* 0x00000008ff047984 */ /* 0x000ee20008000800 */
[----:B------:R-:W-:Y:S06]  /*03a0*/  BAR.SYNC.DEFER_BLOCKING 0x0 ;  /* 0x0000000000007b1d */ /* 0x000fec0000010000 */
[----:B------:R-:W-:Y:S05]  /*03b0*/  @P2 BRA `(.L_x_5) ;  /* 0x0000000000182947 */ /* 0x000fea0003800000 */
[----:B------:R-:W-:Y:S01]  /*03c0*/  ELECT P0, URZ, PT ;  /* 0x0000000000ff782f */ /* 0x000fe20003800000 */
[----:B--2---:R-:W-:Y:S01]  /*03d0*/  IMAD.MOV.U32 R2, RZ, RZ, 0x1 ;  /* 0x00000001ff027424 */ /* 0x004fe200078e00ff */
[----:B------:R-:W-:Y:S01]  /*03e0*/  UMOV UR5, 0x40 ;  /* 0x0000004000057882 */ /* 0x000fe20000000000 */
[----:B------:R-:W-:Y:S01]  /*03f0*/  UVIRTCOUNT.DEALLOC.SMPOOL 0x80 ;  /* 0x000000800000784c */ /* 0x000fe20000000000 */
[----:B------:R-:W-:-:S09]  /*0400*/  ULEA UR5, UR4, UR5, 0x18 ;  /* 0x0000000504057291 */ /* 0x000fd2000f8ec0ff */
[----:B------:R2:W-:Y:S03]  /*0410*/  @P0 STS.U8 [UR5], R2 ;  /* 0x00000002ff000988 */ /* 0x0005e60008000005 */
.L_x_5:
[----:B------:R-:W2:Y:S01]  /*0420*/  S2UR UR4, SR_CTAID.Z ;  /* 0x00000000000479c3 */ /* 0x000ea20000002700 */
[----:B------:R-:W5:Y:S01]  /*0430*/  LDCU UR5, c[0x0][0x370] ;  /* 0x00006e00ff0577ac */ /* 0x000f620008000800 */
[----:B------:R-:W-:Y:S01]  /*0440*/  ISETP.GE.U32.AND P0, PT, R36, 0x20, PT ;  /* 0x000000202400780c */ /* 0x000fe20003f06070 */
[----:B----4-:R-:W-:Y:S01]  /*0450*/  VIADD R6, R8, 0xffffffff ;  /* 0xffffffff08067836 */ /* 0x010fe20000000000 */
[C---:B------:R-:W-:Y:S01]  /*0460*/  ISETP.NE.U32.AND P3, PT, R36.reuse, RZ, PT ;  /* 0x000000ff2400720c */ /* 0x040fe20003f65070 */
[----:B------:R-:W2:Y:S02]  /*0470*/  LDCU UR6, c[0x0][0x374] ;  /* 0x00006e80ff0677ac */ /* 0x000ea40008000800 */
[----:B--2---:R-:W-:Y:S01]  /*0480*/  LEA R3, R36, UR8, 0x2 ;  /* 0x0000000824037c11 */ /* 0x004fe2000f8e10ff */
[----:B------:R-:W-:Y:S01]  /*0490*/  BSSY.RECONVERGENT B0, `(.L_x_6) ;  /* 0x0000015000007945 */ /* 0x000fe20003800200 */
[----:B------:R-:W5:Y:S01]  /*04a0*/  S2UR UR7, SR_CTAID.X ;  /* 0x00000000000779c3 */ /* 0x000f620000002500 */
[----:B------:R-:W2:Y:S01]  /*04b0*/  LDCU.64 UR20, c[0x0][0x3c0] ;  /* 0x00007800ff1477ac */ /* 0x000ea20008000a00 */
[----:B---3--:R-:W-:-:S04]  /*04c0*/  R2UR UR23, R4 ;  /* 0x00000000041772ca */ /* 0x008fc800000e0000 */
[----:B------:R3:W-:Y:S02]  /*04d0*/  @!P0 STS [R3], RZ ;  /* 0x000000ff03008388 */ /* 0x0007e40000000800 */
[----:B------:R-:W4:Y:S01]  /*04e0*/  LDC R2, c[0x0][0x398] ;  /* 0x0000e600ff027b82 */ /* 0x000f220000000800 */
[----:B------:R-:W-:Y:S01]  /*04f0*/  NOP ;  /* 0x0000000000007918 */ /* 0x000fe20000000000 */
[----:B------:R3:W-:Y:S01]  /*0500*/  @!P3 STS [UR8+0x20], R6 ;  /* 0x00002006ff00b988 */ /* 0x0007e20008000808 */
[----:B-----5:R-:W-:-:S04]  /*0510*/  UIMAD UR4, UR4, UR6, UR9 ;  /* 0x00000006040472a4 */ /* 0x020fc8000f8e0209 */
[----:B------:R-:W-:-:S04]  /*0520*/  UIMAD UR4, UR4, UR5, UR7 ;  /* 0x00000005040472a4 */ /* 0x000fc8000f8e0207 */
[----:B------:R-:W-:-:S04]  /*0530*/  UIMAD UR4, UR4, 0x180, URZ ;  /* 0x00000180040478a4 */ /* 0x000fc8000f8e02ff */
[----:B--2---:R-:W-:Y:S01]  /*0540*/  UIADD3 UR24, UP0, UPT, UR4, UR20, URZ ;  /* 0x0000001404187290 */ /* 0x004fe2000ff1e0ff */
[----:B----4-:R-:W-:-:S03]  /*0550*/  VIADD R2, R2, 0xffffffff ;  /* 0xffffffff02027836 */ /* 0x010fc60000000000 */
[----:B------:R-:W-:Y:S01]  /*0560*/  ULEA.HI.X.SX32 UR25, UR4, UR21, 0x1, UP0 ;  /* 0x0000001504197291 */ /* 0x000fe200080f0eff */
[----:B---3--:R-:W-:Y:S11]  /*0570*/  @P3 BRA `(.L_x_7) ;  /* 0x0000000000183947 */ /* 0x008ff60003800000 */
[----:B------:R-:W2:Y:S01]  /*0580*/  LDS R4, [UR8+0x8] ;  /* 0x00000808ff047984 */ /* 0x000ea20008000800 */
[----:B------:R-:W3:Y:S01]  /*0590*/  LDC.64 R10, c[0x0][0x380] ;  /* 0x0000e000ff0a7b82 */ /* 0x000ee20000000a00 */
[----:B------:R-:W-:Y:S02]  /*05a0*/  IMAD.MOV.U32 R5, RZ, RZ, 0x70 ;  /* 0x00000070ff057424 */ /* 0x000fe400078e00ff */
[----:B---3--:R3:W-:Y:S03]  /*05b0*/  STS.64 [UR8], R10 ;  /* 0x0000000aff007988 */ /* 0x0087e60008000a08 */
[----:B--2---:R-:W-:-:S05]  /*05c0*/  LOP3.LUT R4, R4, 0x10, R5, 0xd8, !PT ;  /* 0x0000001004047812 */ /* 0x004fca00078ed805 */
[----:B------:R3:W-:Y:S02]  /*05d0*/  STS [UR8+0x8], R4 ;  /* 0x00000804ff007988 */ /* 0x0007e40008000808 */
.L_x_7:
[----:B------:R-:W-:Y:S05]  /*05e0*/  BSYNC.RECONVERGENT B0 ;  /* 0x0000000000007941 */ /* 0x000fea0003800200 */
.L_x_6:
[----:B------:R-:W-:Y:S04]  /*05f0*/  BSSY.RECONVERGENT B0, `(.L_x_8) ;  /* 0x000000a000007945 */ /* 0x000fe80003800200 */
[----:B------:R-:W-:Y:S05]  /*0600*/  @P3 BRA `(.L_x_9) ;  /* 0x0000000000203947 */ /* 0x000fea0003800000 */
[----:B---3--:R-:W2:Y:S01]  /*0610*/  LDS R4, [UR8+0x34] ;  /* 0x00003408ff047984 */ /* 0x008ea20008000800 */
[----:B------:R-:W-:Y:S02]  /*0620*/  IMAD.MOV.U32 R5, RZ, RZ, 0x3f000000 ;  /* 0x3f000000ff057424 */ /* 0x000fe400078e00ff */
[----:B------:R-:W-:Y:S01]  /*0630*/  @!P3 IMAD.MOV.U32 R7, RZ, RZ, 0x7f ;  /* 0x0000007fff07b424 */ /* 0x000fe200078e00ff */
[----:B------:R-:W3:Y:S02]  /*0640*/  @!P3 LDS R10, [UR8+0x38] ;  /* 0x00003808ff0ab984 */ /* 0x000ee40008000800 */
[----:B--2---:R-:W-:Y:S02]  /*0650*/  LOP3.LUT R4, R4, 0xff000000, R5, 0xb8, !PT ;  /* 0xff00000004047812 */ /* 0x004fe400078eb805 */
[----:B---3--:R-:W-:-:S03]  /*0660*/  @!P3 LOP3.LUT R5, R10, 0xff, R7, 0xb8, !PT ;  /* 0x000000ff0a05b812 */ /* 0x008fc600078eb807 */
[----:B------:R2:W-:Y:S04]  /*0670*/  STS [UR8+0x34], R4 ;  /* 0x00003404ff007988 */ /* 0x0005e80008000808 */
[----:B------:R2:W-:Y:S02]  /*0680*/  @!P3 STS [UR8+0x38], R5 ;  /* 0x00003805ff00b988 */ /* 0x0005e40008000808 */
.L_x_9:
[----:B------:R-:W-:Y:S05]  /*0690*/  BSYNC.RECONVERGENT B0 ;  /* 0x0000000000007941 */ /* 0x000fea0003800200 */
.L_x_8:
[----:B------:R-:W-:Y:S04]  /*06a0*/  BSSY.RECONVERGENT B0, `(.L_x_10) ;  /* 0x000000a000007945 */ /* 0x000fe80003800200 */
[----:B------:R-:W-:Y:S05]  /*06b0*/  @P3 BRA `(.L_x_11) ;  /* 0x0000000000203947 */ /* 0x000fea0003800000 */
[----:B--23--:R-:W2:Y:S01]  /*06c0*/  LDS R4, [UR8+0x1c] ;  /* 0x00001c08ff047984 */ /* 0x00cea20008000800 */
[----:B------:R-:W3:Y:S03]  /*06d0*/  LDC.64 R10, c[0x0][0x3a8] ;  /* 0x0000ea00ff0a7b82 */ /* 0x000ee60000000a00 */
[----:B------:R4:W-:Y:S01]  /*06e0*/  STS [UR8+0x24], R2 ;  /* 0x00002402ff007988 */ /* 0x0009e20008000808 */
[--C-:B---3--:R-:W-:Y:S02]  /*06f0*/  SHF.R.U32.HI R7, RZ, 0x4, R11.reuse ;  /* 0x00000004ff077819 */ /* 0x108fe4000001160b */
[----:B------:R-:W-:-:S05]  /*0700*/  SHF.R.U64 R5, R10, 0x4, R11 ;  /* 0x000000040a057819 */ /* 0x000fca000000120b */
[----:B------:R4:W-:Y:S01]  /*0710*/  STS [UR8+0xc], R5 ;  /* 0x00000c05ff007988 */ /* 0x0009e20008000808 */
[----:B--2---:R-:W-:-:S05]  /*0720*/  LOP3.LUT R4, R4, 0xf, R7, 0xb8, !PT ;  /* 0x0000000f04047812 */ /* 0x004fca00078eb807 */
[----:B------:R4:W-:Y:S02]  /*0730*/  STS [UR8+0x1c], R4 ;  /* 0x00001c04ff007988 */ /* 0x0009e40008000808 */
.L_x_11:
[----:B------:R-:W-:Y:S05]  /*0740*/  BSYNC.RECONVERGENT B0 ;  /* 0x0000000000007941 */ /* 0x000fea0003800200 */
.L_x_10:
[----:B------:R-:W-:Y:S04]  /*0750*/  BSSY.RECONVERGENT B1, `(.L_x_12) ;  /* 0x000001d000017945 */ /* 0x000fe80003800200 */
[----:B------:R-:W-:Y:S04]  /*0760*/  BSSY.RELIABLE B0, `(.L_x_13) ;  /* 0x0000018000007945 */ /* 0x000fe80003800100 */
[----:B------:R-:W-:Y:S05]  /*0770*/  @P3 BRA `(.L_x_14) ;  /* 0x00000000001c3947 */ /* 0x000fea0003800000 */
[----:B--234-:R-:W2:Y:S02]  /*0780*/  LDS R4, [UR8+0x34] ;  /* 0x00003408ff047984 */ /* 0x01cea40008000800 */
[----:B--2---:R-:W-:-:S05]  /*0790*/  LOP3.LUT R4, R4, 0x7, RZ, 0xb8, !PT ;  /* 0x0000000704047812 */ /* 0x004fca00078eb8ff */
[----:B------:R2:W-:Y:S01]  /*07a0*/  STS [UR8+0x34], R4 ;  /* 0x00003404ff007988 */ /* 0x0005e20008000808 */
[----:B------:R-:W-:Y:S05]  /*07b0*/  @P3 BRA `(.L_x_15) ;  /* 0x00000000001c3947 */ /* 0x000fea0003800000 */
[----:B--2---:R-:W2:Y:S02]  /*07c0*/  LDS R4, [UR8+0x34] ;  /* 0x00003408ff047984 */ /* 0x004ea40008000800 */
[----:B--2---:R-:W-:-:S05]  /*07d0*/  LOP3.LUT R4, R4, 0x38, RZ, 0xb8, !PT ;  /* 0x0000003804047812 */ /* 0x004fca00078eb8ff */
[----:B------:R5:W-:Y:S02]  /*07e0*/  STS [UR8+0x34], R4 ;  /* 0x00003404ff007988 */ /* 0x000be40008000808 */
.L_x_14:
[----:B------:R-:W-:Y:S05]  /*07f0*/  @P3 BRA `(.L_x_16) ;  /* 0x00000000001c3947 */ /* 0x000fea0003800000 */
[----:B--2345:R-:W2:Y:S02]  /*0800*/  LDS R4, [UR8+0x8] ;  /* 0x00000808ff047984 */ /* 0x03cea40008000800 */
[----:B--2---:R-:W-:-:S05]  /*0810*/  LOP3.LUT R4, R4, 0x780, RZ, 0xb8, !PT ;  /* 0x0000078004047812 */ /* 0x004fca00078eb8ff */
[----:B------:R3:W-:Y:S02]  /*0820*/  STS [UR8+0x8], R4 ;  /* 0x00000804ff007988 */ /* 0x0007e40008000808 */
.L_x_15:
[----:B------:R-:W-:Y:S05]  /*0830*/  @P3 BRA `(.L_x_17) ;  /* 0x0000000000283947 */ /* 0x000fea0003800000 */
[----:B--23--:R-:W2:Y:S02]  /*0840*/  LDS R4, [UR8+0x8] ;  /* 0x00000808ff047984 */ /* 0x00cea40008000800 */
[----:B--2---:R-:W-:-:S05]  /*0850*/  LOP3.LUT R4, R4, 0x1800, RZ, 0xb8, !PT ;  /* 0x0000180004047812 */ /* 0x004fca00078eb8ff */
[----:B------:R2:W-:Y:S02]  /*0860*/  STS [UR8+0x8], R4 ;  /* 0x00000804ff007988 */ /* 0x0005e40008000808 */
.L_x_16:
[----:B------:R-:W-:Y:S05]  /*0870*/  @P3 BREAK.RELIABLE B0 ;  /* 0x0000000000003942 */ /* 0x000fea0003800100 */
[----:B------:R-:W-:Y:S05]  /*0880*/  @P3 BRA `(.L_x_18) ;  /* 0x0000000000243947 */ /* 0x000fea0003800000 */
[----:B--2-4-:R-:W2:Y:S01]  /*0890*/  LDS R5, [UR8+0x8] ;  /* 0x00000808ff057984 */ /* 0x014ea20008000800 */
[----:B---3-5:R-:W-:-:S05]  /*08a0*/  IMAD.MOV.U32 R4, RZ, RZ, 0x6000 ;  /* 0x00006000ff047424 */ /* 0x028fca00078e00ff */
[----:B--2---:R-:W-:-:S04]  /*08b0*/  LOP3.LUT R4, R5, 0x4000, R4, 0xd8, !PT ;  /* 0x0000400005047812 */ /* 0x004fc800078ed804 */
[----:B------:R-:W-:-:S05]  /*08c0*/  LOP3.LUT R4, R4, 0x400000, RZ, 0xb8, !PT ;  /* 0x0040000004047812 */ /* 0x000fca00078eb8ff */
[----:B------:R4:W-:Y:S02]  /*08d0*/  STS [UR8+0x8], R4 ;  /* 0x00000804ff007988 */ /* 0x0009e40008000808 */
.L_x_17:
[----:B------:R-:W-:Y:S05]  /*08e0*/  BSYNC.RELIABLE B0 ;  /* 0x0000000000007941 */ /* 0x000fea0003800100 */
.L_x_13:
[----:B--234-:R-:W2:Y:S02]  /*08f0*/  @!P3 LDS R4, [UR8+0x8] ;  /* 0x00000808ff04b984 */ /* 0x01cea40008000800 */
[----:B--2---:R-:W-:-:S05]  /*0900*/  @!P3 LOP3.LUT R4, R4, 0x8000, RZ, 0xb8, !PT ;  /* 0x000080000404b812 */ /* 0x004fca00078eb8ff */
[----:B------:R2:W-:Y:S02]  /*0910*/  @!P3 STS [UR8+0x8], R4 ;  /* 0x00000804ff00b988 */ /* 0x0005e40008000808 */
.L_x_18:
[----:B------:R-:W-:Y:S05]  /*0920*/  BSYNC.RECONVERGENT B1 ;  /* 0x0000000000017941 */ /* 0x000fea0003800200 */
.L_x_12:
[----:B------:R-:W-:Y:S05]  /*0930*/  WARPSYNC.ALL ;  /* 0x0000000000007948 */ /* 0x000fea0003800000 */
[----:B------:R-:W-:Y:S01]  /*0940*/  NOP ;  /* 0x0000000000007918 */ /* 0x000fe20000000000 */
[----:B------:R-:W2:Y:S02]  /*0950*/  LDC R7, c[0x0][0x39c] ;  /* 0x0000e700ff077b82 */ /* 0x000ea40000000800 */
[----:B--2---:R-:W-:Y:S01]  /*0960*/  VIADD R7, R7, 0xffffffff ;  /* 0xffffffff07077836 */ /* 0x004fe20000000000 */
[----:B------:R-:W-:Y:S06]  /*0970*/  @P0 BRA `(.L_x_19) ;  /* 0x0000000000300947 */ /* 0x000fec0003800000 */
[----:B---345:R-:W2:Y:S01]  /*0980*/  S2R R4, SR_LANEID ;  /* 0x0000000000047919 */ /* 0x038ea20000000000 */
[----:B------:R-:W-:Y:S05]  /*0990*/  WARPSYNC.ALL ;  /* 0x0000000000007948 */ /* 0x000fea0003800000 */
[----:B------:R-:W-:Y:S01]  /*09a0*/  NOP ;  /* 0x0000000000007918 */ /* 0x000fe20000000000 */
[----:B--2---:R-:W-:-:S05]  /*09b0*/  IMAD.SHL.U32 R9, R4, 0x4, RZ ;  /* 0x0000000404097824 */ /* 0x004fca00078e00ff */
[----:B------:R-:W2:Y:S01]  /*09c0*/  LDS R11, [R9+UR8] ;  /* 0x00000008090b7984 */ /* 0x000ea20008000800 */
[----:B------:R-:W-:-:S05]  /*09d0*/  IADD3 R4, P1, PT, R9, UR24, RZ ;  /* 0x0000001809047c10 */ /* 0x000fca000ff3e0ff */
[----:B------:R-:W-:-:S05]  /*09e0*/  IMAD.X R5, RZ, RZ, UR25, P1 ;  /* 0x00000019ff057e24 */ /* 0x000fca00088e06ff */
[----:B--2---:R2:W3:Y:S01]  /*09f0*/  ATOMG.E.EXCH.STRONG.GPU PT, RZ, [R4], R11 ;  /* 0x0000000b04ff73a8 */ /* 0x0044e200041ee100 */
[----:B------:R-:W-:-:S04]  /*0a00*/  DEPBAR {5,4,3,2,1,0} ;  /* 0x0000003f0000791a */ /* 0x000fc80000000000 */
[----:B------:R-:W4:Y:S02]  /*0a10*/  CCTL.E.C.LDCU.IV.DEEP [UR24] ;  /* 0x0000000018007540 */ /* 0x000f240009c08000 */
[----:B----4-:R2:W-:Y:S01]  /*0a20*/  UTMACCTL.IV [UR24] ;  /* 0x00000000180079b9 */ /* 0x0105e20008000000 */
[----:B------:R-:W-:Y:S01]  /*0a30*/  NOP ;  /* 0x0000000000007918 */ /* 0x000fe20000000000 */
.L_x_19:
[----:B------:R-:W-:Y:S05]  /*0a40*/  @P0 BRA `(.L_x_20) ;  /* 0x00000000000c0947 */ /* 0x000fea0003800000 */
[----:B------:R0:W-:Y:S01]  /*0a50*/  UTMACMDFLUSH ;  /* 0x00000000000079b7 */ /* 0x0001e20000000000 */
[----:B------:R-:W-:Y:S05]  /*0a60*/  @P0 BRA `(.L_x_20) ;  /* 0x0000000000040947 */ /* 0x000fea0003800000 */
[----:B------:R-:W-:-:S04]  /*0a70*/  DEPBAR.LE SB0, 0x0 ;  /* 0x000080000000791a */ /* 0x000fc80000000000 */
.L_x_20:
[----:B------:R-:W-:Y:S05]  /*0a80*/  WARPSYNC.ALL ;  /* 0x0000000000007948 */ /* 0x000fea0003800000 */
[----:B------:R-:W-:Y:S01]  /*0a90*/  NOP ;  /* 0x0000000000007918 */ /* 0x000fe20000000000 */
[----:B---3--:R-:W-:Y:S06]  /*0aa0*/  BAR.SYNC.DEFER_BLOCKING 0x0 ;  /* 0x0000000000007b1d */ /* 0x008fec0000010000 */
[----:B------:R-:W-:Y:S02]  /*0ab0*/  BSSY.RECONVERGENT B1, `(.L_x_21) ;  /* 0x000000b000017945 */ /* 0x000fe40003800200 */
[----:B------:R-:W-:Y:S06]  /*0ac0*/  BAR.SYNC.DEFER_BLOCKING 0x0 ;  /* 0x0000000000007b1d */ /* 0x000fec0000010000 */
[----:B------:R3:W-:Y:S01]  /*0ad0*/  @!P0 STS [R3], RZ ;  /* 0x000000ff03008388 */ /* 0x0007e20000000800 */
[----:B------:R-:W-:Y:S01]  /*0ae0*/  NOP ;  /* 0x0000000000007918 */ /* 0x000fe20000000000 */
[----:B------:R-:W-:Y:S05]  /*0af0*/  @P3 BRA `(.L_x_22) ;  /* 0x0000000000183947 */ /* 0x000fea0003800000 */
[----:B--2-45:R-:W2:Y:S01]  /*0b00*/  LDS R4, [UR8+0x8] ;  /* 0x00000808ff047984 */ /* 0x034ea20008000800 */
[----:B------:R-:W4:Y:S01]  /*0b10*/  LDC.64 R10, c[0x0][0x388] ;  /* 0x0000e200ff0a7b82 */ /* 0x000f220000000a00 */
[----:B------:R-:W-:Y:S02]  /*0b20*/  IMAD.MOV.U32 R5, RZ, RZ, 0x70 ;  /* 0x00000070ff057424 */ /* 0x000fe400078e00ff */
[----:B----4-:R4:W-:Y:S03]  /*0b30*/  STS.64 [UR8], R10 ;  /* 0x0000000aff007988 */ /* 0x0109e60008000a08 */
[----:B--2---:R-:W-:-:S05]  /*0b40*/  LOP3.LUT R4, R4, 0x10, R5, 0xd8, !PT ;  /* 0x0000001004047812 */ /* 0x004fca00078ed805 */
[----:B------:R4:W-:Y:S02]  /*0b50*/  STS [UR8+0x8], R4 ;  /* 0x00000804ff007988 */ /* 0x0009e40008000808 */
.L_x_22:
[----:B--2---:R-:W-:Y:S05]  /*0b60*/  BSYNC.RECONVERGENT B1 ;  /* 0x0000000000017941 */ /* 0x004fea0003800200 */
.L_x_21:
[----:B------:R-:W-:Y:S04]  /*0b70*/  BSSY.RECONVERGENT B1, `(.L_x_23) ;  /* 0x000000a000017945 */ /* 0x000fe80003800200 */
[----:B------:R-:W-:Y:S05]  /*0b80*/  @P3 BRA `(.L_x_24) ;  /* 0x0000000000203947 */ /* 0x000fea0003800000 */
[----:B----45:R-:W2:Y:S01]  /*0b90*/  LDS R4, [UR8+0x34] ;  /* 0x00003408ff047984 */ /* 0x030ea20008000800 */
[----:B------:R-:W-:Y:S02]  /*0ba0*/  IMAD.MOV.U32 R9, RZ, RZ, 0x3f000000 ;  /* 0x3f000000ff097424 */ /* 0x000fe400078e00ff */
[----:B------:R-:W-:Y:S01]  /*0bb0*/  @!P3 IMAD.MOV.U32 R5, RZ, RZ, 0x3f ;  /* 0x0000003fff05b424 */ /* 0x000fe200078e00ff */
[----:B------:R-:W4:Y:S02]  /*0bc0*/  @!P3 LDS R10, [UR8+0x38] ;  /* 0x00003808ff0ab984 */ /* 0x000f240008000800 */
[----:B--2---:R-:W-:Y:S02]  /*0bd0*/  LOP3.LUT R4, R4, 0xff000000, R9, 0xb8, !PT ;  /* 0xff00000004047812 */ /* 0x004fe400078eb809 */
[----:B----4-:R-:W-:-:S03]  /*0be0*/  @!P3 LOP3.LUT R5, R10, 0xff, R5, 0xb8, !PT ;  /* 0x000000ff0a05b812 */ /* 0x010fc600078eb805 */
[----:B------:R2:W-:Y:S04]  /*0bf0*/  STS [UR8+0x34], R4 ;  /* 0x00003404ff007988 */ /* 0x0005e80008000808 */
[----:B------:R2:W-:Y:S02]  /*0c00*/  @!P3 STS [UR8+0x38], R5 ;  /* 0x00003805ff00b988 */ /* 0x0005e40008000808 */
.L_x_24:
[----:B------:R-:W-:Y:S05]  /*0c10*/  BSYNC.RECONVERGENT B1 ;  /* 0x0000000000017941 */ /* 0x000fea0003800200 */
.L_x_23:
[----:B------:R-:W-:Y:S04]  /*0c20*/  BSSY.RECONVERGENT B1, `(.L_x_25) ;  /* 0x0000004000017945 */ /* 0x000fe80003800200 */
[----:B------:R-:W-:Y:S05]  /*0c30*/  @P3 BRA `(.L_x_26) ;  /* 0x0000000000083947 */ /* 0x000fea0003800000 */
[----:B------:R2:W-:Y:S04]  /*0c40*/  STS [UR8+0x24], R6 ;  /* 0x00002406ff007988 */ /* 0x0005e80008000808 */
[----:B------:R2:W-:Y:S02]  /*0c50*/  STS [UR8+0x20], R7 ;  /* 0x00002007ff007988 */ /* 0x0005e40008000808 */
.L_x_26:
[----:B------:R-:W-:Y:S05]  /*0c60*/  BSYNC.RECONVERGENT B1 ;  /* 0x0000000000017941 */ /* 0x000fea0003800200 */
.L_x_25:
[----:B------:R-:W-:Y:S04]  /*0c70*/  BSSY.RECONVERGENT B2, `(.L_x_27) ;  /* 0x0000025000027945 */ /* 0x000fe80003800200 */
[----:B------:R-:W-:Y:S04]  /*0c80*/  BSSY.RELIABLE B1, `(.L_x_28) ;  /* 0x0000020000017945 */ /* 0x000fe80003800100 */
[----:B------:R-:W-:Y:S05]  /*0c90*/  @P3 BRA `(.L_x_29) ;  /* 0x00000000002c3947 */ /* 0x000fea0003800000 */
[----:B--2-45:R-:W2:Y:S01]  /*0ca0*/  LDS R4, [UR8+0x1c] ;  /* 0x00001c08ff047984 */ /* 0x034ea20008000800 */
[----:B------:R-:W4:Y:S02]  /*0cb0*/  LDC.64 R10, c[0x0][0x3b0] ;  /* 0x0000ec00ff0a7b82 */ /* 0x000f240000000a00 */
[--C-:B----4-:R-:W-:Y:S02]  /*0cc0*/  SHF.R.U32.HI R9, RZ, 0x4, R11.reuse ;  /* 0x00000004ff097819 */ /* 0x110fe4000001160b */
[----:B------:R-:W-:-:S05]  /*0cd0*/  SHF.R.U64 R5, R10, 0x4, R11 ;  /* 0x000000040a057819 */ /* 0x000fca000000120b */
[----:B------:R4:W-:Y:S01]  /*0ce0*/  STS [UR8+0xc], R5 ;  /* 0x00000c05ff007988 */ /* 0x0009e20008000808 */
[----:B--2---:R-:W-:-:S05]  /*0cf0*/  LOP3.LUT R4, R4, 0xf, R9, 0xb8, !PT ;  /* 0x0000000f04047812 */ /* 0x004fca00078eb809 */
[----:B------:R4:W-:Y:S01]  /*0d00*/  STS [UR8+0x1c], R4 ;  /* 0x00001c04ff007988 */ /* 0x0009e20008000808 */
[----:B------:R-:W-:Y:S05]  /*0d10*/  @P3 BRA `(.L_x_30) ;  /* 0x00000000001c3947 */ /* 0x000fea0003800000 */
[----:B----4-:R-:W2:Y:S02]  /*0d20*/  LDS R4, [UR8+0x34] ;  /* 0x00003408ff047984 */ /* 0x010ea40008000800 */
[----:B--2---:R-:W-:-:S05]  /*0d30*/  LOP3.LUT R4, R4, 0x7, RZ, 0xb8, !PT ;  /* 0x0000000704047812 */ /* 0x004fca00078eb8ff */
[----:B------:R2:W-:Y:S02]  /*0d40*/  STS [UR8+0x34], R4 ;  /* 0x00003404ff007988 */ /* 0x0005e40008000808 */
.L_x_29:
[----:B------:R-:W-:Y:S05]  /*0d50*/  @P3 BRA `(.L_x_31) ;  /* 0x00000000001c3947 */ /* 0x000fea0003800000 */
[----:B--2-45:R-:W2:Y:S02]  /*0d60*/  LDS R4, [UR8+0x34] ;  /* 0x00003408ff047984 */ /* 0x034ea40008000800 */
[----:B--2---:R-:W-:-:S05]  /*0d70*/  LOP3.LUT R4, R4, 0x38, RZ, 0xb8, !PT ;  /* 0x0000003804047812 */ /* 0x004fca00078eb8ff */
[----:B------:R2:W-:Y:S02]  /*0d80*/  STS [UR8+0x34], R4 ;  /* 0x00003404ff007988 */ /* 0x0005e40008000808 */
.L_x_30:
[----:B------:R-:W-:Y:S05]  /*0d90*/  @P3 BRA `(.L_x_32) ;  /* 0x00000000001c3947 */ /* 0x000fea0003800000 */
[----:B--2-4-:R-:W2:Y:S02]  /*0da0*/  LDS R4, [UR8+0x8] ;  /* 0x00000808ff047984 */ /* 0x014ea40008000800 */
[----:B--2---:R-:W-:-:S05]  /*0db0*/  LOP3.LUT R4, R4, 0x780, RZ, 0xb8, !PT ;  /* 0x0000078004047812 */ /* 0x004fca00078eb8ff */
[----:B------:R2:W-:Y:S02]  /*0dc0*/  STS [UR8+0x8], R4 ;  /* 0x00000804ff007988 */ /* 0x0005e40008000808 */
.L_x_31:
[----:B------:R-:W-:Y:S05]  /*0dd0*/  @P3 BRA `(.L_x_33) ;  /* 0x0000000000283947 */ /* 0x000fea0003800000 */
[----:B--2-45:R-:W2:Y:S02]  /*0de0*/  LDS R4, [UR8+0x8] ;  /* 0x00000808ff047984 */ /* 0x034ea40008000800 */
[----:B--2---:R-:W-:-:S05]  /*0df0*/  LOP3.LUT R4, R4, 0x1800, RZ, 0xb8, !PT ;  /* 0x0000180004047812 */ /* 0x004fca00078eb8ff */
[----:B------:R5:W-:Y:S02]  /*0e00*/  STS [UR8+0x8], R4 ;  /* 0x00000804ff007988 */ /* 0x000be40008000808 */
.L_x_32:
[----:B------:R-:W-:Y:S05]  /*0e10*/  @P3 BREAK.RELIABLE B1 ;  /* 0x0000000000013942 */ /* 0x000fea0003800100 */
[----:B------:R-:W-:Y:S05]  /*0e20*/  @P3 BRA `(.L_x_34) ;  /* 0x0000000000243947 */ /* 0x000fea0003800000 */
[----:B--2-45:R-:W2:Y:S01]  /*0e30*/  LDS R4, [UR8+0x8] ;  /* 0x00000808ff047984 */ /* 0x034ea20008000800 */
[----:B------:R-:W-:-:S05]  /*0e40*/  IMAD.MOV.U32 R5, RZ, RZ, 0x6000 ;  /* 0x00006000ff057424 */ /* 0x000fca00078e00ff */
[----:B--2---:R-:W-:-:S04]  /*0e50*/  LOP3.LUT R4, R4, 0x4000, R5, 0xd8, !PT ;  /* 0x0000400004047812 */ /* 0x004fc800078ed805 */
[----:B------:R-:W-:-:S05]  /*0e60*/  LOP3.LUT R4, R4, 0x400000, RZ, 0xb8, !PT ;  /* 0x0040000004047812 */ /* 0x000fca00078eb8ff */
[----:B------:R2:W-:Y:S02]  /*0e70*/  STS [UR8+0x8], R4 ;  /* 0x00000804ff007988 */ /* 0x0005e40008000808 */
.L_x_33:
[----:B------:R-:W-:Y:S05]  /*0e80*/  BSYNC.RELIABLE B1 ;  /* 0x0000000000017941 */ /* 0x000fea0003800100 */
.L_x_28:
[----:B--2-45:R-:W2:Y:S02]  /*0e90*/  @!P3 LDS R4, [UR8+0x8] ;  /* 0x00000808ff04b984 */ /* 0x034ea40008000800 */
[----:B--2---:R-:W-:-:S05]  /*0ea0*/  @!P3 LOP3.LUT R4, R4, 0x8000, RZ, 0xb8, !PT ;  /* 0x000080000404b812 */ /* 0x004fca00078eb8ff */
[----:B------:R2:W-:Y:S02]  /*0eb0*/  @!P3 STS [UR8+0x8], R4 ;  /* 0x00000804ff00b988 */ /* 0x0005e40008000808 */
.L_x_34:
[----:B------:R-:W-:Y:S05]  /*0ec0*/  BSYNC.RECONVERGENT B2 ;  /* 0x0000000000027941 */ /* 0x000fea0003800200 */
.L_x_27:
[----:B------:R-:W-:Y:S05]  /*0ed0*/  WARPSYNC.ALL ;  /* 0x0000000000007948 */ /* 0x000fea0003800000 */
[----:B------:R-:W-:Y:S01]  /*0ee0*/  NOP ;  /* 0x0000000000007918 */ /* 0x000fe20000000000 */
[----:B------:R-:W-:-:S04]  /*0ef0*/  UIADD3 UR5, UPT, UPT, UR4, 0x80, URZ ;  /* 0x0000008004057890 */ /* 0x000fc8000fffe0ff */
[----:B------:R-:W-:-:S04]  /*0f00*/  UIADD3 UR26, UP0, UPT, UR5, UR20, URZ ;  /* 0x00000014051a7290 */ /* 0x000fc8000ff1e0ff */
[----:B------:R-:W-:Y:S01]  /*0f10*/  ULEA.HI.X.SX32 UR27, UR5, UR21, 0x1, UP0 ;  /* 0x00000015051b7291 */ /* 0x000fe200080f0eff */
[----:B------:R-:W-:Y:S11]  /*0f20*/  @P0 BRA `(.L_x_35) ;  /* 0x0000000000300947 */ /* 0x000ff60003800000 */
[----:B--2-45:R-:W2:Y:S01]  /*0f30*/  S2R R4, SR_LANEID ;  /* 0x0000000000047919 */ /* 0x034ea20000000000 */
[----:B------:R-:W-:Y:S05]  /*0f40*/  WARPSYNC.ALL ;  /* 0x0000000000007948 */ /* 0x000fea0003800000 */
[----:B------:R-:W-:Y:S01]  /*0f50*/  NOP ;  /* 0x0000000000007918 */ /* 0x000fe20000000000 */
[----:B--2---:R-:W-:-:S05]  /*0f60*/  IMAD.SHL.U32 R6, R4, 0x4, RZ ;  /* 0x0000000404067824 */ /* 0x004fca00078e00ff */
[----:B------:R-:W2:Y:S01]  /*0f70*/  LDS R9, [R6+UR8] ;  /* 0x0000000806097984 */ /* 0x000ea20008000800 */
[----:B------:R-:W-:-:S05]  /*0f80*/  IADD3 R4, P1, PT, R6, UR26, RZ ;  /* 0x0000001a06047c10 */ /* 0x000fca000ff3e0ff */
[----:B------:R-:W-:-:S05]  /*0f90*/  IMAD.X R5, RZ, RZ, UR27, P1 ;  /* 0x0000001bff057e24 */ /* 0x000fca00088e06ff */
[----:B--2---:R2:W4:Y:S01]  /*0fa0*/  ATOMG.E.EXCH.STRONG.GPU PT, RZ, [R4], R9 ;  /* 0x0000000904ff73a8 */ /* 0x00452200041ee100 */
[----:B------:R-:W-:-:S04]  /*0fb0*/  DEPBAR {5,4,3,2,1,0} ;  /* 0x0000003f0000791a */ /* 0x000fc80000000000 */
[----:B------:R-:W5:Y:S02]  /*0fc0*/  CCTL.E.C.LDCU.IV.DEEP [UR26] ;  /* 0x000000001a007540 */ /* 0x000f640009c08000 */
[----:B-----5:R2:W-:Y:S01]  /*0fd0*/  UTMACCTL.IV [UR26] ;  /* 0x000000001a0079b9 */ /* 0x0205e20008000000 */
[----:B------:R-:W-:Y:S01]  /*0fe0*/  NOP ;  /* 0x0000000000007918 */ /* 0x000fe20000000000 */
.L_x_35:
[----:B------:R-:W-:Y:S05]  /*0ff0*/  @P0 BRA `(.L_x_36) ;  /* 0x00000000000c0947 */ /* 0x000fea0003800000 */
[----:B------:R0:W-:Y:S01]  /*1000*/  UTMACMDFLUSH ;  /* 0x00000000000079b7 */ /* 0x0001e20000000000 */
[----:B------:R-:W-:Y:S05]  /*1010*/  @P0 BRA `(.L_x_36) ;  /* 0x0000000000040947 */ /* 0x000fea0003800000 */
[----:B------:R-:W-:-:S04]  /*1020*/  DEPBAR.LE SB0, 0x0 ;  /* 0x000080000000791a */ /* 0x000fc80000000000 */
.L_x_36:
[----:B------:R-:W-:Y:S05]  /*1030*/  WARPSYNC.ALL ;  /* 0x0000000000007948 */ /* 0x000fea0003800000 */
[----:B------:R-:W-:Y:S01]  /*1040*/  NOP ;  /* 0x0000000000007918 */ /* 0x000fe20000000000 */
[----:B----4-:R-:W-:Y:S06]  /*1050*/  BAR.SYNC.DEFER_BLOCKING 0x0 ;  /* 0x0000000000007b1d */ /* 0x010fec0000010000 */
[----:B------:R-:W-:Y:S02]  /*1060*/  BSSY.RECONVERGENT B2, `(.L_x_37) ;  /* 0x000000b000027945 */ /* 0x000fe40003800200 */
[----:B------:R-:W-:Y:S06]  /*1070*/  BAR.SYNC.DEFER_BLOCKING 0x0 ;  /* 0x0000000000007b1d */ /* 0x000fec0000010000 */
[----:B------:R4:W-:Y:S01]  /*1080*/  @!P0 STS [R3], RZ ;  /* 0x000000ff03008388 */ /* 0x0009e20000000800 */
[----:B------:R-:W-:Y:S01]  /*1090*/  NOP ;  /* 0x0000000000007918 */ /* 0x000fe20000000000 */
[----:B------:R-:W-:Y:S05]  /*10a0*/  @P3 BRA `(.L_x_38) ;  /* 0x0000000000183947 */ /* 0x000fea0003800000 */
[----:B---34-:R-:W3:Y:S01]  /*10b0*/  LDS R3, [UR8+0x8] ;  /* 0x00000808ff037984 */ /* 0x018ee20008000800 */
[----:B------:R-:W4:Y:S01]  /*10c0*/  LDC.64 R10, c[0x0][0x390] ;  /* 0x0000e400ff0a7b82 */ /* 0x000f220000000a00 */
[----:B--2--5:R-:W-:Y:S02]  /*10d0*/  IMAD.MOV.U32 R4, RZ, RZ, 0x70 ;  /* 0x00000070ff047424 */ /* 0x024fe400078e00ff */
[----:B----4-:R2:W-:Y:S03]  /*10e0*/  STS.64 [UR8], R10 ;  /* 0x0000000aff007988 */ /* 0x0105e60008000a08 */
[----:B---3--:R-:W-:-:S05]  /*10f0*/  LOP3.LUT R3, R3, 0x10, R4, 0xd8, !PT ;  /* 0x0000001003037812 */ /* 0x008fca00078ed804 */
[----:B------:R2:W-:Y:S02]  /*1100*/  STS [UR8+0x8], R3 ;  /* 0x00000803ff007988 */ /* 0x0005e40008000808 */
.L_x_38:
[----:B--2---:R-:W-:Y:S05]  /*1110*/  BSYNC.RECONVERGENT B2 ;  /* 0x0000000000027941 */ /* 0x004fea0003800200 */
.L_x_37:
[----:B------:R-:W-:Y:S04]  /*1120*/  BSSY.RECONVERGENT B3, `(.L_x_39) ;  /* 0x0000033000037945 */ /* 0x000fe80003800200 */
[----:B------:R-:W-:Y:S04]  /*1130*/  BSSY.RELIABLE B2, `(.L_x_40) ;  /* 0x000002e000027945 */ /* 0x000fe80003800100 */
[----:B------:R-:W-:Y:S05]  /*1140*/  @P3 BRA `(.L_x_41) ;  /* 0x0000000000243947 */ /* 0x000fea0003800000 */
[----:B---34-:R-:W2:Y:S01]  /*1150*/  LDS R3, [UR8+0x34] ;  /* 0x00003408ff037984 */ /* 0x018ea20008000800 */
[----:B-----5:R-:W-:-:S05]  /*1160*/  IMAD.MOV.U32 R4, RZ, RZ, 0x3f000000 ;  /* 0x3f000000ff047424 */ /* 0x020fca00078e00ff */
[----:B--2---:R-:W-:-:S05]  /*1170*/  LOP3.LUT R3, R3, 0xff000000, R4, 0xb8, !PT ;  /* 0xff00000003037812 */ /* 0x004fca00078eb804 */
[----:B------:R2:W-:Y:S01]  /*1180*/  STS [UR8+0x34], R3 ;  /* 0x00003403ff007988 */ /* 0x0005e20008000808 */
[----:B------:R-:W-:Y:S05]  /*1190*/  @P3 BRA `(.L_x_42) ;  /* 0x0000000000183947 */ /* 0x000fea0003800000 */
[----:B--2---:R-:W2:Y:S01]  /*11a0*/  LDS R3, [UR8+0x38] ;  /* 0x00003808ff037984 */ /* 0x004ea20008000800 */
[----:B------:R-:W-:-:S05]  /*11b0*/  IMAD.MOV.U32 R4, RZ, RZ, 0x7f ;  /* 0x0000007fff047424 */ /* 0x000fca00078e00ff */
[----:B--2---:R-:W-:-:S05]  /*11c0*/  LOP3.LUT R3, R3, 0xff, R4, 0xb8, !PT ;  /* 0x000000ff03037812 */ /* 0x004fca00078eb804 */
[----:B------:R2:W-:Y:S02]  /*11d0*/  STS [UR8+0x38], R3 ;  /* 0x00003803ff007988 */ /* 0x0005e40008000808 */
.L_x_41:
[----:B------:R-:W-:Y:S05]  /*11e0*/  @P3 BRA `(.L_x_43) ;  /* 0x00000000000c3947 */ /* 0x000fea0003800000 */
[----:B------:R2:W-:Y:S02]  /*11f0*/  STS [UR8+0x20], R7 ;  /* 0x00002007ff007988 */ /* 0x0005e40008000808 */
.L_x_42:
[----:B------:R-:W-:Y:S05]  /*1200*/  @P3 BRA `(.L_x_44) ;  /* 0x0000000000243947 */ /* 0x000fea0003800000 */
[----:B------:R2:W-:Y:S02]  /*1210*/  STS [UR8+0x24], R2 ;  /* 0x00002402ff007988 */ /* 0x0005e40008000808 */
.L_x_43:
[----:B------:R-:W-:Y:S05]  /*1220*/  @P3 BRA `(.L_x_45) ;  /* 0x00000000002c3947 */ /* 0x000fea0003800000 */
[----:B--2---:R-:W2:Y:S01]  /*1230*/  LDS R2, [UR8+0x1c] ;  /* 0x00001c08ff027984 */ /* 0x004ea20008000800 */
[----:B------:R-:W3:Y:S02]  /*1240*/  LDC.64 R6, c[0x0][0x3b8] ;  /* 0x0000ee00ff067b82 */ /* 0x000ee40000000a00 */
[--C-:B---3--:R-:W-:Y:S02]  /*1250*/  SHF.R.U32.HI R5, RZ, 0x4, R7.reuse ;  /* 0x00000004ff057819 */ /* 0x108fe40000011607 */
[----:B----4-:R-:W-:-:S05]  /*1260*/  SHF.R.U64 R3, R6, 0x4, R7 ;  /* 0x0000000406037819 */ /* 0x010fca0000001207 */
[----:B------:R3:W-:Y:S01]  /*1270*/  STS [UR8+0xc], R3 ;  /* 0x00000c03ff007988 */ /* 0x0007e20008000808 */
[----:B--2---:R-:W-:-:S05]  /*1280*/  LOP3.LUT R2, R2, 0xf, R5, 0xb8, !PT ;  /* 0x0000000f02027812 */ /* 0x004fca00078eb805 */
[----:B------:R3:W-:Y:S02]  /*1290*/  STS [UR8+0x1c], R2 ;  /* 0x00001c02ff007988 */ /* 0x0007e40008000808 */
.L_x_44:
[----:B------:R-:W-:Y:S05]  /*12a0*/  @P3 BRA `(.L_x_46) ;  /* 0x00000000001c3947 */ /* 0x000fea0003800000 */
[----:B---3--:R-:W3:Y:S02]  /*12b0*/  LDS R2, [UR8+0x34] ;  /* 0x00003408ff027984 */ /* 0x008ee40008000800 */
[----:B---3--:R-:W-:-:S05]  /*12c0*/  LOP3.LUT R2, R2, 0x7, RZ, 0xb8, !PT ;  /* 0x0000000702027812 */ /* 0x008fca00078eb8ff */
[----:B------:R3:W-:Y:S02]  /*12d0*/  STS [UR8+0x34], R2 ;  /* 0x00003402ff007988 */ /* 0x0007e40008000808 */
.L_x_45:
[----:B------:R-:W-:Y:S05]  /*12e0*/  @P3 BRA `(.L_x_47) ;  /* 0x00000000001c3947 */ /* 0x000fea0003800000 */
[----:B--23--:R-:W2:Y:S02]  /*12f0*/  LDS R2, [UR8+0x34] ;  /* 0x00003408ff027984 */ /* 0x00cea40008000800 */
[----:B--2---:R-:W-:-:S05]  /*1300*/  LOP3.LUT R2, R2, 0x38, RZ, 0xb8, !PT ;  /* 0x0000003802027812 */ /* 0x004fca00078eb8ff */
[----:B------:R2:W-:Y:S02]  /*1310*/  STS [UR8+0x34], R2 ;  /* 0x00003402ff007988 */ /* 0x0005e40008000808 */
.L_x_46:
[----:B------:R-:W-:Y:S05]  /*1320*/  @P3 BRA `(.L_x_48) ;  /* 0x00000000001c3947 */ /* 0x000fea0003800000 */
[----:B--23--:R-:W2:Y:S02]  /*1330*/  LDS R2, [UR8+0x8] ;  /* 0x00000808ff027984 */ /* 0x00cea40008000800 */
[----:B--2---:R-:W-:-:S05]  /*1340*/  LOP3.LUT R2, R2, 0x780, RZ, 0xb8, !PT ;  /* 0x0000078002027812 */ /* 0x004fca00078eb8ff */
[----:B------:R2:W-:Y:S02]  /*1350*/  STS [UR8+0x8], R2 ;  /* 0x00000802ff007988 */ /* 0x0005e40008000808 */
.L_x_47:
[----:B------:R-:W-:Y:S05]  /*1360*/  @P3 BRA `(.L_x_49) ;  /* 0x0000000000283947 */ /* 0x000fea0003800000 */
[----:B--23--:R-:W2:Y:S02]  /*1370*/  LDS R2, [UR8+0x8] ;  /* 0x00000808ff027984 */ /* 0x00cea40008000800 */
[----:B--2---:R-:W-:-:S05]  /*1380*/  LOP3.LUT R2, R2, 0x1800, RZ, 0xb8, !PT ;  /* 0x0000180002027812 */ /* 0x004fca00078eb8ff */
[----:B------:R2:W-:Y:S02]  /*1390*/  STS [UR8+0x8], R2 ;  /* 0x00000802ff007988 */ /* 0x0005e40008000808 */
.L_x_48:
[----:B------:R-:W-:Y:S05]  /*13a0*/  @P3 BREAK.RELIABLE B2 ;  /* 0x0000000000023942 */ /* 0x000fea0003800100 */
[----:B------:R-:W-:Y:S05]  /*13b0*/  @P3 BRA `(.L_x_50) ;  /* 0x0000000000243947 */ /* 0x000fea0003800000 */
[----:B--23--:R-:W2:Y:S01]  /*13c0*/  LDS R2, [UR8+0x8] ;  /* 0x00000808ff027984 */ /* 0x00cea20008000800 */
[----:B----4-:R-:W-:-:S05]  /*13d0*/  IMAD.MOV.U32 R3, RZ, RZ, 0x6000 ;  /* 0x00006000ff037424 */ /* 0x010fca00078e00ff */
[----:B--2---:R-:W-:-:S04]  /*13e0*/  LOP3.LUT R2, R2, 0x4000, R3, 0xd8, !PT ;  /* 0x0000400002027812 */ /* 0x004fc800078ed803 */
[----:B------:R-:W-:-:S05]  /*13f0*/  LOP3.LUT R2, R2, 0x400000, RZ, 0xb8, !PT ;  /* 0x0040000002027812 */ /* 0x000fca00078eb8ff */
[----:B------:R2:W-:Y:S02]  /*1400*/  STS [UR8+0x8], R2 ;  /* 0x00000802ff007988 */ /* 0x0005e40008000808 */
.L_x_49:
[----:B------:R-:W-:Y:S05]  /*1410*/  BSYNC.RELIABLE B2 ;  /* 0x0000000000027941 */ /* 0x000fea0003800100 */
.L_x_40:
[----:B--23--:R-:W2:Y:S02]  /*1420*/  @!P3 LDS R2, [UR8+0x8] ;  /* 0x00000808ff02b984 */ /* 0x00cea40008000800 */
[----:B--2---:R-:W-:-:S05]  /*1430*/  @!P3 LOP3.LUT R2, R2, 0x8000, RZ, 0xb8, !PT ;  /* 0x000080000202b812 */ /* 0x004fca00078eb8ff */
[----:B------:R2:W-:Y:S02]  /*1440*/  @!P3 STS [UR8+0x8], R2 ;  /* 0x00000802ff00b988 */ /* 0x0005e40008000808 */
.L_x_50:
[----:B------:R-:W-:Y:S05]  /*1450*/  BSYNC.RECONVERGENT B3 ;  /* 0x0000000000037941 */ /* 0x000fea0003800200 */
.L_x_39:
[----:B------:R-:W-:Y:S05]  /*1460*/  WARPSYNC.ALL ;  /* 0x0000000000007948 */ /* 0x000fea0003800000 */
[----:B------:R-:W-:Y:S01]  /*1470*/  NOP ;  /* 0x0000000000007918 */ /* 0x000fe20000000000 */
[----:B------:R-:W-:-:S04]  /*1480*/  UIADD3 UR4, UPT, UPT, UR4, 0x100, URZ ;  /* 0x0000010004047890 */ /* 0x000fc8000fffe0ff */
[----:B------:R-:W-:-:S04]  /*1490*/  UIADD3 UR20, UP0, UPT, UR4, UR20, URZ ;  /* 0x0000001404147290 */ /* 0x000fc8000ff1e0ff */
[----:B------:R-:W-:Y:S01]  /*14a0*/  ULEA.HI.X.SX32 UR21, UR4, UR21, 0x1, UP0 ;  /* 0x0000001504157291 */ /* 0x000fe200080f0eff */
[----:B------:R-:W-:Y:S11]  /*14b0*/  @P0 BRA `(.L_x_51) ;  /* 0x0000000000300947 */ /* 0x000ff60003800000 */
[----:B--23--:R-:W2:Y:S01]  /*14c0*/  S2R R2, SR_LANEID ;  /* 0x0000000000027919 */ /* 0x00cea20000000000 */
[----:B------:R-:W-:Y:S05]  /*14d0*/  WARPSYNC.ALL ;  /* 0x0000000000007948 */ /* 0x000fea0003800000 */
[----:B------:R-:W-:Y:S01]  /*14e0*/  NOP ;  /* 0x0000000000007918 */ /* 0x000fe20000000000 */
[----:B--2--5:R-:W-:-:S05]  /*14f0*/  IMAD.SHL.U32 R4, R2, 0x4, RZ ;  /* 0x0000000402047824 */ /* 0x024fca00078e00ff */
[----:B------:R-:W2:Y:S01]  /*1500*/  LDS R5, [R4+UR8] ;  /* 0x0000000804057984 */ /* 0x000ea20008000800 */
[----:B------:R-:W-:-:S05]  /*1510*/  IADD3 R2, P1, PT, R4, UR20, RZ ;  /* 0x0000001404027c10 */ /* 0x000fca000ff3e0ff */
[----:B----4-:R-:W-:-:S05]  /*1520*/  IMAD.X R3, RZ, RZ, UR21, P1 ;  /* 0x00000015ff037e24 */ /* 0x010fca00088e06ff */
[----:B--2---:R2:W3:Y:S01]  /*1530*/  ATOMG.E.EXCH.STRONG.GPU PT, RZ, [R2], R5 ;  /* 0x0000000502ff73a8 */ /* 0x0044e200041ee100 */
[----:B------:R-:W-:-:S04]  /*1540*/  DEPBAR {5,4,3,2,1,0} ;  /* 0x0000003f0000791a */ /* 0x000fc80000000000 */
[----:B------:R-:W4:Y:S02]  /*1550*/  CCTL.E.C.LDCU.IV.DEEP [UR20] ;  /* 0x0000000014007540 */ /* 0x000f240009c08000 */
[----:B----4-:R2:W-:Y:S01]  /*1560*/  UTMACCTL.IV [UR20] ;  /* 0x00000000140079b9 */ /* 0x0105e20008000000 */
[----:B------:R-:W-:Y:S01]  /*1570*/  NOP ;  /* 0x0000000000007918 */ /* 0x000fe20000000000 */
.L_x_51:
[----:B------:R-:W-:Y:S05]  /*1580*/  @P0 BRA `(.L_x_52) ;  /* 0x00000000000c0947 */ /* 0x000fea0003800000 */
[----:B------:R0:W-:Y:S01]  /*1590*/  UTMACMDFLUSH ;  /* 0x00000000000079b7 */ /* 0x0001e20000000000 */
[----:B------:R-:W-:Y:S05]  /*15a0*/  @P0 BRA `(.L_x_52) ;  /* 0x0000000000040947 */ /* 0x000fea0003800000 */
[----:B------:R-:W-:-:S04]  /*15b0*/  DEPBAR.LE SB0, 0x0 ;  /* 0x000080000000791a */ /* 0x000fc80000000000 */
.L_x_52:
[----:B------:R-:W-:Y:S05]  /*15c0*/  WARPSYNC.ALL ;  /* 0x0000000000007948 */ /* 0x000fea0003800000 */
[----:B------:R-:W-:Y:S01]  /*15d0*/  NOP ;  /* 0x0000000000007918 */ /* 0x000fe20000000000 */
[----:B---3--:R-:W-:Y:S01]  /*15e0*/  BAR.SYNC.DEFER_BLOCKING 0x0 ;  /* 0x0000000000007b1d */ /* 0x008fe20000010000 */
[----:B--2---:R-:W-:Y:S01]  /*15f0*/  SHF.R.U32.HI R2, RZ, 0x5, R0 ;  /* 0x00000005ff027819 */ /* 0x004fe20000011600 */
[----:B------:R-:W-:-:S03]  /*1600*/  UIADD3 UR15, UPT, UPT, UR8, 0x9020, URZ ;  /* 0x00009020080f7890 */ /* 0x000fc6000fffe0ff */
[----:B------:R-:W-:Y:S01]  /*1610*/  R2UR UR22, R2 ;  /* 0x00000000021672ca */ /* 0x000fe200000e0000 */
[----:B------:R-:W-:Y:S01]  /*1620*/  VOTEU.ALL UP0, P3 ;  /* 0x0000000000ff7886 */ /* 0x000fe20001800000 */
[----:B------:R-:W-:Y:S01]  /*1630*/  UMOV UR4, 0x1 ;  /* 0x0000000100047882 */ /* 0x000fe20000000000 */
[----:B------:R-:W-:Y:S01]  /*1640*/  VOTEU.ALL UP1, P3 ;  /* 0x0000000000ff7886 */ /* 0x000fe20001820000 */
[----:B------:R-:W-:Y:S02]  /*1650*/  BSSY.RECONVERGENT B3, `(.L_x_53) ;  /* 0x0000018000037945 */ /* 0x000fe40003800200 */
[----:B------:R-:W-:-:S04]  /*1660*/  @!UP0 UIADD3 UR10, UPT, UPT, -UR4, 0x100000, URZ ;  /* 0x00100000040a8890 */ /* 0x000fc8000fffe1ff */
[----:B------:R-:W-:Y:S02]  /*1670*/  @!UP0 USHF.L.U32 UR11, UR10, 0xb, URZ ;  /* 0x0000000b0a0b8899 */ /* 0x000fe400080006ff */
[----:B------:R-:W-:Y:S02]  /*1680*/  @!UP0 USHF.L.U32 UR10, UR10, 0x1, URZ ;  /* 0x000000010a0a8899 */ /* 0x000fe400080006ff */
[----:B------:R-:W-:-:S04]  /*1690*/  @!UP0 UIADD3 UR4, UPT, UPT, -UR4, 0x100000, URZ ;  /* 0x0010000004048890 */ /* 0x000fc8000fffe1ff */
[----:B------:R-:W-:Y:S02]  /*16a0*/  @!UP0 USHF.L.U32 UR5, UR4, 0xb, URZ ;  /* 0x0000000b04058899 */ /* 0x000fe400080006ff */
[----:B------:R-:W-:Y:S01]  /*16b0*/  @!UP0 USHF.L.U32 UR4, UR4, 0x1, URZ ;  /* 0x0000000104048899 */ /* 0x000fe200080006ff */
[----:B------:R-:W-:Y:S01]  /*16c0*/  VOTEU.ALL UP0, P3 ;  /* 0x0000000000ff7886 */ /* 0x000fe20001800000 */
[----:B------:R-:W2:Y:S04]  /*16d0*/  FENCE.VIEW.ASYNC.S ;  /* 0x00000000000073c6 */ /* 0x000ea80000000000 */
[----:B--2---:R2:W3:Y:S06]  /*16e0*/  @!UP0 SYNCS.EXCH.64 URZ, [UR8+0x9000], UR10 ;  /* 0x0090000a08ff85b2 */ /* 0x0044ec0008000100 */
[----:B------:R2:W3:Y:S02]  /*16f0*/  @!UP1 SYNCS.EXCH.64 URZ, [UR8+0x9020], UR4 ;  /* 0x0090200408ff95b2 */ /* 0x0004e40008000100 */
[----:B---3--:R-:W-:Y:S06]  /*1700*/  BAR.SYNC.DEFER_BLOCKING 0x0 ;  /* 0x0000000000007b1d */ /* 0x008fec0000010000 */
[----:B------:R-:W-:Y:S05]  /*1710*/  @P3 BRA `(.L_x_54) ;  /* 0x00000000002c3947 */ /* 0x000fea0003800000 */
[----:B--2---:R-:W-:Y:S02]  /*1720*/  UMOV UR4, 0x1 ;  /* 0x0000000100047882 */ /* 0x004fe40000000000 */
[----:B------:R-:W-:-:S04]  /*1730*/  UIADD3 UR10, UPT, UPT, -UR4, 0x100000, URZ ;  /* 0x00100000040a7890 */ /* 0x000fc8000fffe1ff */
[----:B------:R-:W-:Y:S02]  /*1740*/  USHF.L.U32 UR11, UR10, 0xb, URZ ;  /* 0x0000000b0a0b7899 */ /* 0x000fe400080006ff */
[----:B------:R-:W-:Y:S02]  /*1750*/  USHF.L.U32 UR10, UR10, 0x1, URZ ;  /* 0x000000010a0a7899 */ /* 0x000fe400080006ff */
[----:B------:R-:W-:-:S04]  /*1760*/  UIADD3 UR4, UPT, UPT, -UR4, 0x100000, URZ ;  /* 0x0010000004047890 */ /* 0x000fc8000fffe1ff */
[----:B------:R-:W-:Y:S02]  /*1770*/  USHF.L.U32 UR5, UR4, 0xb, URZ ;  /* 0x0000000b04057899 */ /* 0x000fe400080006ff */
[----:B------:R-:W-:Y:S01]  /*1780*/  USHF.L.U32 UR4, UR4, 0x1, URZ ;  /* 0x0000000104047899 */ /* 0x000fe200080006ff */
[----:B------:R-:W2:Y:S03]  /*1790*/  FENCE.VIEW.ASYNC.S ;  /* 0x00000000000073c6 */ /* 0x000ea60000000000 */
[----:B--2---:R3:W2:Y:S08]  /*17a0*/  SYNCS.EXCH.64 URZ, [UR8+0x9008], UR10 ;  /* 0x0090080a08ff75b2 */ /* 0x0046b00008000100 */
[----:B------:R3:W4:Y:S02]  /*17b0*/  SYNCS.EXCH.64 URZ, [UR8+0x9028], UR4 ;  /* 0x0090280408ff75b2 */ /* 0x0007240008000100 */
[----:B---3--:R-:W-:Y:S01]  /*17c0*/  NOP ;  /* 0x0000000000007918 */ /* 0x008fe20000000000 */
.L_x_54:
[----:B--2---:R-:W-:Y:S05]  /*17d0*/  BSYNC.RECONVERGENT B3 ;  /* 0x0000000000037941 */ /* 0x004fea0003800200 */
.L_x_53:
[----:B----4-:R-:W-:Y:S01]  /*17e0*/  BAR.SYNC.DEFER_BLOCKING 0x0 ;  /* 0x0000000000007b1d */ /* 0x010fe20000010000 */
[----:B------:R-:W-:Y:S01]  /*17f0*/  USHF.L.U32 UR19, UR7, 0x7, URZ ;  /* 0x0000000707137899 */ /* 0x000fe200080006ff */
[----:B------:R-:W-:Y:S01]  /*1800*/  ISETP.GE.AND P0, PT, R8, 0x1, PT ;  /* 0x000000010800780c */ /* 0x000fe20003f06270 */
[----:B------:R-:W-:-:S03]  /*1810*/  USHF.L.U32 UR14, UR9, 0x6, URZ ;  /* 0x00000006090e7899 */ /* 0x000fc600080006ff */
[----:B------:R-:W-:Y:S04]  /*1820*/  BSSY.RECONVERGENT B3, `(.L_x_55) ;  /* 0x000000d000037945 */ /* 0x000fe80003800200 */
[----:B------:R-:W-:Y:S05]  /*1830*/  @P3 BRA `(.L_x_56) ;  /* 0x00000000002c3947 */ /* 0x000fea0003800000 */
[----:B------:R-:W-:Y:S02]  /*1840*/  UMOV UR4, 0x1 ;  /* 0x0000000100047882 */ /* 0x000fe40000000000 */
[----:B------:R-:W-:-:S04]  /*1850*/  UIADD3 UR10, UPT, UPT, -UR4, 0x100000, URZ ;  /* 0x00100000040a7890 */ /* 0x000fc8000fffe1ff */
[----:B------:R-:W-:Y:S02]  /*1860*/  USHF.L.U32 UR11, UR10, 0xb, URZ ;  /* 0x0000000b0a0b7899 */ /* 0x000fe400080006ff */
[----:B------:R-:W-:Y:S02]  /*1870*/  USHF.L.U32 UR10, UR10, 0x1, URZ ;  /* 0x000000010a0a7899 */ /* 0x000fe400080006ff */
[----:B------:R-:W-:-:S04]  /*1880*/  UIADD3 UR4, UPT, UPT, -UR4, 0x100000, URZ ;  /* 0x0010000004047890 */ /* 0x000fc8000fffe1ff */
[----:B------:R-:W-:Y:S02]  /*1890*/  USHF.L.U32 UR5, UR4, 0xb, URZ ;  /* 0x0000000b04057899 */ /* 0x000fe400080006ff */
[----:B------:R-:W-:Y:S01]  /*18a0*/  USHF.L.U32 UR4, UR4, 0x1, URZ ;  /* 0x0000000104047899 */ /* 0x000fe200080006ff */
[----:B------:R-:W2:Y:S03]  /*18b0*/  FENCE.VIEW.ASYNC.S ;  /* 0x00000000000073c6 */ /* 0x000ea60000000000 */
[----:B--2---:R2:W3:Y:S08]  /*18c0*/  SYNCS.EXCH.64 URZ, [UR8+0x9010], UR10 ;  /* 0x0090100a08ff75b2 */ /* 0x0044f00008000100 */
[----:B------:R2:W4:Y:S01]  /*18d0*/  SYNCS.EXCH.64 URZ, [UR8+0x9030], UR4 ;  /* 0x0090300408ff75b2 */ /* 0x0005220008000100 */
[----:B------:R-:W-:Y:S01]  /*18e0*/  NOP ;  /* 0x0000000000007918 */ /* 0x000fe20000000000 */
.L_x_56:
[----:B--2---:R-:W-:Y:S05]  /*18f0*/  BSYNC.RECONVERGENT B3 ;  /* 0x0000000000037941 */ /* 0x004fea0003800200 */
.L_x_55:
[----:B------:R-:W-:Y:S05]  /*1900*/  @!P0 BRA `(.L_x_57) ;  /* 0x0000000800208947 */ /* 0x000fea0003800000 */
[----:B---34-:R-:W-:Y:S01]  /*1910*/  BAR.SYNC.DEFER_BLOCKING 0x0 ;  /* 0x0000000000007b1d */ /* 0x018fe20000010000 */
[----:B------:R-:W-:Y:S01]  /*1920*/  @!P3 IMAD.MOV.U32 R2, RZ, RZ, 0x3000 ;  /* 0x00003000ff02b424 */ /* 0x000fe200078e00ff */
[----:B------:R-:W-:Y:S02]  /*1930*/  ELECT P1, URZ, PT ;  /* 0x0000000000ff782f */ /* 0x000fe40003820000 */
[----:B------:R-:W-:Y:S02]  /*1940*/  ELECT P0, URZ, PT ;  /* 0x0000000000ff782f */ /* 0x000fe40003800000 */
[C---:B------:R-:W-:Y:S01]  /*1950*/  ISETP.LT.U32.AND P1, PT, R36.reuse, 0x20, P1 ;  /* 0x000000202400780c */ /* 0x040fe20000f21070 */
[----:B------:R-:W-:Y:S01]  /*1960*/  UMOV UR11, UR19 ;  /* 0x00000013000b7c82 */ /* 0x000fe20008000000 */
[----:B------:R-:W-:Y:S01]  /*1970*/  ISETP.LT.U32.AND P0, PT, R36, 0x20, P0 ;  /* 0x000000202400780c */ /* 0x000fe20000701070 */
[----:B------:R-:W-:Y:S01]  /*1980*/  UIADD3 UR4, UPT, UPT, UR8, 0x6000, URZ ;  /* 0x0000600008047890 */ /* 0x000fe2000fffe0ff */
[----:B------:R-:W-:-:S09]  /*1990*/  UMOV UR6, UR14 ;  /* 0x0000000e00067c82 */ /* 0x000fd20008000000 */
[----:B------:R-:W-:Y:S01]  /*19a0*/  VOTEU.ANY UP0, P1 ;  /* 0x0000000000ff7886 */ /* 0x000fe20000800100 */
[----:B------:R-:W-:Y:S01]  /*19b0*/  VOTEU.ANY UP2, P1 ;  /* 0x0000000000ff7886 */ /* 0x000fe20000840100 */
[----:B------:R-:W-:Y:S01]  /*19c0*/  VOTEU.ANY UP1, P0 ;  /* 0x0000000000ff7886 */ /* 0x000fe20000020100 */
[----:B------:R-:W-:Y:S01]  /*19d0*/  VOTEU.ANY UP3, P0 ;  /* 0x0000000000ff7886 */ /* 0x000fe20000060100 */
[----:B------:R2:W-:Y:S01]  /*19e0*/  @!P3 SYNCS.ARRIVE.TRANS64 RZ, [UR8+0x9000], R2 ;  /* 0x00900002ffffb9a7 */ /* 0x0005e20008000008 */
[----:B------:R3:W-:Y:S06]  /*19f0*/  MEMBAR.ALL.CTA ;  /* 0x0000000000007992 */ /* 0x0007ec0000008000 */
[----:B---3--:R-:W3:Y:S01]  /*1a00*/  FENCE.VIEW.ASYNC.S ;  /* 0x00000000000073c6 */ /* 0x008ee20000000000 */
[----:B------:R-:W-:Y:S01]  /*1a10*/  @UP0 UIADD3 UR9, UPT, UPT, UR8, 0x9000, URZ ;  /* 0x0000900008090890 */ /* 0x000fe2000fffe0ff */
[----:B------:R-:W-:Y:S01]  /*1a20*/  @UP0 UMOV UR10, URZ ;  /* 0x000000ff000a0c82 */ /* 0x000fe20008000000 */
[----:B------:R-:W-:Y:S01]  /*1a30*/  @UP1 UIADD3 UR5, UPT, UPT, UR8, 0x9000, URZ ;  /* 0x0000900008051890 */ /* 0x000fe2000fffe0ff */
[----:B------:R-:W-:Y:S01]  /*1a40*/  @UP1 UMOV UR7, URZ ;  /* 0x000000ff00071c82 */ /* 0x000fe20008000000 */
[----:B------:R-:W-:Y:S01]  /*1a50*/  UISETP.NE.U32.AND UP0, UPT, UR22, URZ, UPT ;  /* 0x000000ff1600728c */ /* 0x000fe2000bf05070 */
[----:B---3--:R-:W-:Y:S06]  /*1a60*/  BAR.SYNC.DEFER_BLOCKING 0x0 ;  /* 0x0000000000007b1d */ /* 0x008fec0000010000 */
[----:B------:R2:W-:Y:S02]  /*1a70*/  @UP2 UTMALDG.2D [UR8], [UR24] ;  /* 0x00000008180025b4 */ /* 0x0005e40008008000 */
[----:B------:R-:W-:Y:S06]  /*1a80*/  BAR.SYNC.DEFER_BLOCKING 0x0 ;  /* 0x0000000000007b1d */ /* 0x000fec0000010000 */
[----:B------:R2:W-:Y:S02]  /*1a90*/  @UP3 UTMALDG.2D [UR4], [UR26] ;  /* 0x000000041a0035b4 */ /* 0x0005e40008008000 */
[----:B------:R-:W-:Y:S06]  /*1aa0*/  BAR.SYNC.DEFER_BLOCKING 0x0 ;  /* 0x0000000000007b1d */ /* 0x000fec0000010000 */
[----:B------:R-:W3:Y:S02]  /*1ab0*/  SYNCS.PHASECHK.TRANS64.TRYWAIT P0, [UR8+0x9000], RZ ;  /* 0x009000ffff0075a7 */ /* 0x000ee40008001108 */
[----:B--23--:R-:W-:Y:S05]  /*1ac0*/  @!P0 BRA `(.L_x_58) ;  /* 0x0000000c005c8947 */ /* 0x00cfea0003800000 */
.L_x_74:
[----:B------:R-:W-:Y:S05]  /*1ad0*/  BRA.U UP0, `(.L_x_59) ;  /* 0x0000000100547547 */ /* 0x000fea000b800000 */
[----:B------:R-:W-:Y:S02]  /*1ae0*/  USHF.R.U32.HI UR5, URZ, 0x4, UR8 ;  /* 0x00000004ff057899 */ /* 0x000fe40008011608 */
[----:B------:R-:W-:Y:S02]  /*1af0*/  USHF.R.U32.HI UR6, URZ, 0x4, UR4 ;  /* 0x00000004ff067899 */ /* 0x000fe40008011604 */
[----:B------:R-:W-:Y:S02]  /*1b00*/  USGXT.U32 UR4, UR5, 0xe ;  /* 0x0000000e0504789a */ /* 0x000fe40008000000 */
[----:B------:R-:W-:Y:S01]  /*1b10*/  USGXT.U32 UR6, UR6, 0xe ;  /* 0x0000000e0606789a */ /* 0x000fe20008000000 */
[----:B------:R-:W-:Y:S01]  /*1b20*/  UMOV UR10, 0xfffffffe ;  /* 0xfffffffe000a7882 */ /* 0x000fe20000000000 */
[----:B------:R-:W-:Y:S01]  /*1b30*/  UMOV UR11, 0x7fffbfdf ;  /* 0x7fffbfdf000b7882 */ /* 0x000fe20000000000 */
[----:B------:R-:W-:Y:S01]  /*1b40*/  UMOV UR12, 0xffffff80 ;  /* 0xffffff80000c7882 */ /* 0x000fe20000000000 */
[----:B------:R-:W-:Y:S01]  /*1b50*/  UMOV UR13, 0x7fffbfdf ;  /* 0x7fffbfdf000d7882 */ /* 0x000fe20000000000 */
[----:B------:R-:W-:Y:S01]  /*1b60*/  UMOV UR5, URZ ;  /* 0x000000ff00057c82 */ /* 0x000fe20008000000 */
[----:B------:R-:W-:Y:S01]  /*1b70*/  UMOV UR7, URZ ;  /* 0x000000ff00077c82 */ /* 0x000fe20008000000 */
[----:B------:R-:W-:-:S02]  /*1b80*/  UIADD3.64 UR10, UPT, UPT, UR4, -UR10, URZ ;  /* 0x8000000a040a7297 */ /* 0x000fc4000fffe0ff */
[----:B------:R-:W-:Y:S01]  /*1b90*/  UIADD3.64 UR12, UPT, UPT, UR6, -UR12, URZ ;  /* 0x8000000c060c7297 */ /* 0x000fe2000fffe0ff */
[----:B------:R-:W-:Y:S01]  /*1ba0*/  UMOV UR16, 0x0 ;  /* 0x0000000000107882 */ /* 0x000fe20000000000 */
[----:B------:R-:W-:Y:S01]  /*1bb0*/  UMOV UR17, 0x8110010 ;  /* 0x0811001000117882 */ /* 0x000fe20000000000 */
[----:B------:R-:W-:Y:S01]  /*1bc0*/  UMOV UR5, 0x80004020 ;  /* 0x8000402000057882 */ /* 0x000fe20000000000 */
[----:B------:R-:W-:Y:S01]  /*1bd0*/  UMOV UR7, 0x80004020 ;  /* 0x8000402000077882 */ /* 0x000fe20000000000 */
[----:B------:R-:W-:Y:S01]  /*1be0*/  UMOV UR28, 0x0 ;  /* 0x00000000001c7882 */ /* 0x000fe20000000000 */
[----:B------:R-:W-:Y:S01]  /*1bf0*/  UMOV UR29, 0x8110010 ;  /* 0x08110010001d7882 */ /* 0x000fe20000000000 */
[----:B------:R2:W-:Y:S02]  /*1c00*/  UTCQMMA gdesc[UR4], gdesc[UR6], tmem[UR23], tmem[UR16], idesc[UR17], !UPT ;  /* 0x00ff1006040075ea */ /* 0x0005e4000f800317 */
[----:B------:R2:W-:Y:S01]  /*1c10*/  UTCQMMA gdesc[UR10], gdesc[UR12], tmem[UR23], tmem[UR28], idesc[UR29], UPT ;  /* 0x00ff1c0c0a0075ea */ /* 0x0005e2000b800317 */
[----:B------:R-:W-:-:S02]  /*1c20*/  NOP ;  /* 0x0000000000007918 */ /* 0x000fc40000000000 */
.L_x_59:
[----:B------:R-:W-:Y:S01]  /*1c30*/  ELECT P0, URZ, PT ;  /* 0x0000000000ff782f */ /* 0x000fe20003800000 */
[----:B--2---:R-:W-:Y:S01]  /*1c40*/  UMOV UR4, UR15 ;  /* 0x0000000f00047c82 */ /* 0x004fe20008000000 */
[----:B------:R-:W-:Y:S02]  /*1c50*/  UMOV UR5, URZ ;  /* 0x000000ff00057c82 */ /* 0x000fe40008000000 */
[----:B------:R-:W-:-:S13]  /*1c60*/  ISETP.LT.U32.AND P0, PT, R36, 0x20, P0 ;  /* 0x000000202400780c */ /* 0x000fda0000701070 */
[----:B------:R-:W-:Y:S01]  /*1c70*/  VOTEU.ANY UP0, P0 ;  /* 0x0000000000ff7886 */ /* 0x000fe20000000100 */
[----:B------:R-:W-:Y:S01]  /*1c80*/  VOTEU.ANY UP1, P0 ;  /* 0x0000000000ff7886 */ /* 0x000fe20000020100 */
[----:B------:R-:W-:-:S03]  /*1c90*/  ISETP.GE.U32.AND P0, PT, R8, 0x41, PT ;  /* 0x000000410800780c */ /* 0x000fc60003f06070 */
[----:B------:R-:W-:Y:S02]  /*1ca0*/  @UP0 UMOV UR4, UR4 ;  /* 0x0000000400040c82 */ /* 0x000fe40008000000 */
[----:B------:R2:W-:Y:S01]  /*1cb0*/  @UP1 UTCBAR [UR4], URZ ;  /* 0x000000ff040013e9 */ /* 0x0005e200080000ff */
[----:B------:R-:W-:Y:S06]  /*1cc0*/  BAR.SYNC.DEFER_BLOCKING 0x0 ;  /* 0x0000000000007b1d */ /* 0x000fec0000010000 */
[----:B------:R-:W3:Y:S02]  /*1cd0*/  SYNCS.PHASECHK.TRANS64.TRYWAIT P1, [UR8+0x9020], RZ ;  /* 0x009020ffff0075a7 */ /* 0x000ee40008021108 */
[----:B--23--:R-:W-:Y:S05]  /*1ce0*/  @!P1 BRA `(.L_x_60) ;  /* 0x0000000800e09947 */ /* 0x00cfea0003800000 */
.L_x_75:
[----:B------:R-:W-:Y:S01]  /*1cf0*/  UMOV UR4, URZ ;  /* 0x000000ff00047c82 */ /* 0x000fe20008000000 */
[----:B------:R-:W-:Y:S05]  /*1d00*/  @!P0 BRA `(.L_x_57) ;  /* 0x0000000400208947 */ /* 0x000fea0003800000 */
[----:B------:R-:W2:Y:S01]  /*1d10*/  LDCU UR29, c[0x0][0x3a0] ;  /* 0x00007400ff1d77ac */ /* 0x000ea20008000800 */
[----:B------:R-:W-:Y:S01]  /*1d20*/  UMOV UR9, 0x1 ;  /* 0x0000000100097882 */ /* 0x000fe20000000000 */
[----:B------:R-:W-:-:S05]  /*1d30*/  UMOV UR18, 0x40 ;  /* 0x0000004000127882 */ /* 0x000fca0000000000 */
.L_x_64:
[----:B------:R-:W-:Y:S01]  /*1d40*/  BAR.SYNC.DEFER_BLOCKING 0x0 ;  /* 0x0000000000007b1d */ /* 0x000fe20000010000 */
[----:B------:R-:W-:Y:S01]  /*1d50*/  ULEA UR28, UR9, UR8, 0x3 ;  /* 0x00000008091c7291 */ /* 0x000fe2000f8e18ff */
[----:B------:R-:W-:Y:S01]  /*1d60*/  @!P3 IMAD.MOV.U32 R2, RZ, RZ, 0x3000 ;  /* 0x00003000ff02b424 */ /* 0x000fe200078e00ff */
[----:B------:R-:W-:Y:S01]  /*1d70*/  ELECT P1, URZ, PT ;  /* 0x0000000000ff782f */ /* 0x000fe20003820000 */
[----:B------:R-:W-:-:S03]  /*1d80*/  ULEA UR16, UR9, UR8, 0xd ;  /* 0x0000000809107291 */ /* 0x000fc6000f8e68ff */
[----:B------:R-:W-:Y:S02]  /*1d90*/  ISETP.LT.U32.AND P1, PT, R36, 0x20, P1 ;  /* 0x000000202400780c */ /* 0x000fe40000f21070 */
[----:B------:R-:W-:Y:S01]  /*1da0*/  ELECT P0, URZ, PT ;  /* 0x0000000000ff782f */ /* 0x000fe20003800000 */
[----:B------:R-:W-:-:S03]  /*1db0*/  ULEA UR12, UR9, UR8, 0xc ;  /* 0x00000008090c7291 */ /* 0x000fc6000f8e60ff */
[----:B------:R-:W-:Y:S01]  /*1dc0*/  ISETP.LT.U32.AND P0, PT, R36, 0x20, P0 ;  /* 0x000000202400780c */ /* 0x000fe20000701070 */
[----:B------:R-:W-:Y:S01]  /*1dd0*/  UMOV UR15, UR18 ;  /* 0x00000012000f7c82 */ /* 0x000fe20008000000 */
[----:B------:R-:W-:Y:S02]  /*1de0*/  UIADD3 UR12, UPT, UPT, UR12, 0x6000, URZ ;  /* 0x000060000c0c7890 */ /* 0x000fe4000fffe0ff */
[----:B------:R-:W-:-:S03]  /*1df0*/  USHF.L.U32 UR5, UR4, 0x1f, URZ ;  /* 0x0000001f04057899 */ /* 0x000fc600080006ff */
[----:B------:R-:W-:Y:S01]  /*1e00*/  VOTEU.ANY UP0, P1 ;  /* 0x0000000000ff7886 */ /* 0x000fe20000800100 */
[----:B------:R3:W-:Y:S01]  /*1e10*/  @!P3 SYNCS.ARRIVE.TRANS64 RZ, [UR28+0x9000], R2 ;  /* 0x00900002ffffb9a7 */ /* 0x0007e2000800001c */
[----:B------:R4:W-:Y:S06]  /*1e20*/  MEMBAR.ALL.CTA ;  /* 0x0000000000007992 */ /* 0x0009ec0000008000 */
[----:B----4-:R-:W4:Y:S01]  /*1e30*/  FENCE.VIEW.ASYNC.S ;  /* 0x00000000000073c6 */ /* 0x010f220000000000 */
[----:B------:R-:W-:Y:S01]  /*1e40*/  @UP0 UIADD3 UR17, UPT, UPT, UR28, 0x9000, URZ ;  /* 0x000090001c110890 */ /* 0x000fe2000fffe0ff */
[----:B----4-:R-:W-:Y:S01]  /*1e50*/  VOTEU.ANY UP0, P1 ;  /* 0x0000000000ff7886 */ /* 0x010fe20000800100 */
[----:B------:R-:W-:Y:S01]  /*1e60*/  VOTEU.ANY UP1, P0 ;  /* 0x0000000000ff7886 */ /* 0x000fe20000020100 */
[----:B---3--:R-:W-:-:S04]  /*1e70*/  IMAD.U32 R2, RZ, RZ, UR5 ;  /* 0x00000005ff027e24 */ /* 0x008fc8000f8e00ff */
[----:B------:R-:W-:Y:S01]  /*1e80*/  @UP1 UIADD3 UR13, UPT, UPT, UR28, 0x9000, URZ ;  /* 0x000090001c0d1890 */ /* 0x000fe2000fffe0ff */
[----:B------:R-:W-:Y:S01]  /*1e90*/  VOTEU.ANY UP1, P0 ;  /* 0x0000000000ff7886 */ /* 0x000fe20000020100 */
[----:B------:R-:W-:Y:S06]  /*1ea0*/  BAR.SYNC.DEFER_BLOCKING 0x0 ;  /* 0x0000000000007b1d */ /* 0x000fec0000010000 */
[----:B------:R3:W-:Y:S01]  /*1eb0*/  @UP0 UTMALDG.2D [UR16], [UR24] ;  /* 0x00000010180005b4 */ /* 0x0007e20008008000 */
[----:B------:R-:W-:Y:S01]  /*1ec0*/  UISETP.NE.U32.AND UP0, UPT, UR22, URZ, UPT ;  /* 0x000000ff1600728c */ /* 0x000fe2000bf05070 */
[----:B------:R-:W-:Y:S06]  /*1ed0*/  BAR.SYNC.DEFER_BLOCKING 0x0 ;  /* 0x0000000000007b1d */ /* 0x000fec0000010000 */
[----:B------:R3:W-:Y:S02]  /*1ee0*/  @UP1 UTMALDG.2D [UR12], [UR26] ;  /* 0x0000000c1a0015b4 */ /* 0x0007e40008008000 */
[----:B------:R-:W-:Y:S06]  /*1ef0*/  BAR.SYNC.DEFER_BLOCKING 0x0 ;  /* 0x0000000000007b1d */ /* 0x000fec0000010000 */
[----:B------:R-:W4:Y:S02]  /*1f00*/  SYNCS.PHASECHK.TRANS64.TRYWAIT P0, [UR28+0x9000], R2 ;  /* 0x00900002ff0075a7 */ /* 0x000f24000800111c */
[----:B---34-:R-:W-:Y:S05]  /*1f10*/  @!P0 BRA `(.L_x_61) ;  /* 0x0000000800608947 */ /* 0x018fea0003800000 */
.L_x_76:
[----:B------:R-:W-:Y:S05]  /*1f20*/  BRA.U UP0, `(.L_x_62) ;  /* 0x00000001004c7547 */ /* 0x000fea000b800000 */
[----:B------:R-:W-:Y:S02]  /*1f30*/  USHF.R.U32.HI UR10, URZ, 0x4, UR16 ;  /* 0x00000004ff0a7899 */ /* 0x000fe40008011610 */
[----:B------:R-:W-:Y:S02]  /*1f40*/  USHF.R.U32.HI UR12, URZ, 0x4, UR12 ;  /* 0x00000004ff0c7899 */ /* 0x000fe4000801160c */
[----:B------:R-:W-:Y:S02]  /*1f50*/  USGXT.U32 UR10, UR10, 0xe ;  /* 0x0000000e0a0a789a */ /* 0x000fe40008000000 */
[----:B------:R-:W-:Y:S02]  /*1f60*/  USGXT.U32 UR12, UR12, 0xe ;  /* 0x0000000e0c0c789a */ /* 0x000fe40008000000 */
[----:B------:R-:W-:Y:S02]  /*1f70*/  UIADD3 UR16, UP0, UPT, UR10, 0x2, URZ ;  /* 0x000000020a107890 */ /* 0x000fe4000ff1e0ff */
[----:B------:R-:W-:Y:S01]  /*1f80*/  UIADD3 UR30, UP1, UPT, UR12, 0x80, URZ ;  /* 0x000000800c1e7890 */ /* 0x000fe2000ff3e0ff */
[----:B------:R-:W-:Y:S01]  /*1f90*/  UMOV UR5, URZ ;  /* 0x000000ff00057c82 */ /* 0x000fe20008000000 */
[----:B------:R-:W-:Y:S01]  /*1fa0*/  UMOV UR6, URZ ;  /* 0x000000ff00067c82 */ /* 0x000fe20008000000 */
[----:B------:R-:W-:-:S02]  /*1fb0*/  UIADD3.X UR17, UPT, UPT, UR5, -0x7fffbfe0, URZ, UP0, !UPT ;  /* 0x8000402005117890 */ /* 0x000fc400087fe4ff */
[----:B------:R-:W-:Y:S01]  /*1fc0*/  UIADD3.X UR31, UPT, UPT, UR6, -0x7fffbfe0, URZ, UP1, !UPT ;  /* 0x80004020061f7890 */ /* 0x000fe20008ffe4ff */
[----:B------:R-:W-:Y:S01]  /*1fd0*/  UMOV UR32, 0x0 ;  /* 0x0000000000207882 */ /* 0x000fe20000000000 */
[----:B------:R-:W-:Y:S01]  /*1fe0*/  UMOV UR33, 0x8110010 ;  /* 0x0811001000217882 */ /* 0x000fe20000000000 */
[----:B------:R-:W-:Y:S01]  /*1ff0*/  UMOV UR11, 0x80004020 ;  /* 0x80004020000b7882 */ /* 0x000fe20000000000 */
[----:B------:R-:W-:Y:S01]  /*2000*/  UMOV UR13, 0x80004020 ;  /* 0x80004020000d7882 */ /* 0x000fe20000000000 */
[----:B------:R-:W-:Y:S01]  /*2010*/  UMOV UR6, 0x0 ;  /* 0x0000000000067882 */ /* 0x000fe20000000000 */
[----:B------:R-:W-:Y:S01]  /*2020*/  UMOV UR7, 0x8110010 ;  /* 0x0811001000077882 */ /* 0x000fe20000000000 */
[----:B------:R3:W-:Y:S02]  /*2030*/  UTCQMMA gdesc[UR10], gdesc[UR12], tmem[UR23], tmem[UR32], idesc[UR33], UPT ;  /* 0x00ff200c0a0075ea */ /* 0x0007e4000b800317 */
[----:B------:R3:W-:Y:S01]  /*2040*/  UTCQMMA gdesc[UR16], gdesc[UR30], tmem[UR23], tmem[UR6], idesc[UR7], UPT ;  /* 0x00ff061e100075ea */ /* 0x0007e2000b800317 */
[----:B------:R-:W-:-:S02]  /*2050*/  NOP ;  /* 0x0000000000007918 */ /* 0x000fc40000000000 */
.L_x_62:
[----:B------:R-:W-:Y:S01]  /*2060*/  ELECT P0, URZ, PT ;  /* 0x0000000000ff782f */ /* 0x000fe20003800000 */
[----:B---3--:R-:W-:-:S03]  /*2070*/  UIADD3 UR6, UPT, UPT, UR28, 0x9020, URZ ;  /* 0x000090201c067890 */ /* 0x008fc6000fffe0ff */
[----:B------:R-:W-:Y:S01]  /*2080*/  ISETP.LT.U32.AND P0, PT, R36, 0x20, P0 ;  /* 0x000000202400780c */ /* 0x000fe20000701070 */
[----:B------:R-:W-:-:S12]  /*2090*/  UMOV UR7, URZ ;  /* 0x000000ff00077c82 */ /* 0x000fd80008000000 */
[----:B------:R-:W-:Y:S01]  /*20a0*/  VOTEU.ANY UP0, P0 ;  /* 0x0000000000ff7886 */ /* 0x000fe20000000100 */
[----:B------:R-:W-:-:S04]  /*20b0*/  VOTEU.ANY UP1, P0 ;  /* 0x0000000000ff7886 */ /* 0x000fc80000020100 */
[----:B------:R-:W-:Y:S02]  /*20c0*/  @UP0 UMOV UR6, UR6 ;  /* 0x0000000600060c82 */ /* 0x000fe40008000000 */
[----:B------:R3:W-:Y:S01]  /*20d0*/  @UP1 UTCBAR [UR6], URZ ;  /* 0x000000ff060013e9 */ /* 0x0007e200080000ff */
[----:B------:R-:W-:Y:S06]  /*20e0*/  BAR.SYNC.DEFER_BLOCKING 0x0 ;  /* 0x0000000000007b1d */ /* 0x000fec0000010000 */
[----:B------:R-:W4:Y:S02]  /*20f0*/  SYNCS.PHASECHK.TRANS64.TRYWAIT P0, [UR28+0x9020], R2 ;  /* 0x00902002ff0075a7 */ /* 0x000f24000800111c */
[----:B---34-:R-:W-:Y:S05]  /*2100*/  @!P0 BRA `(.L_x_63) ;  /* 0x0000000400f08947 */ /* 0x018fea0003800000 */
.L_x_77:
[----:B------:R-:W-:Y:S02]  /*2110*/  UIADD3 UR9, UPT, UPT, UR9, 0x1, URZ ;  /* 0x0000000109097890 */ /* 0x000fe4000fffe0ff */
[----:B------:R-:W-:Y:S02]  /*2120*/  UIADD3 UR18, UPT, UPT, UR18, 0x40, URZ ;  /* 0x0000004012127890 */ /* 0x000fe4000fffe0ff */
[----:B------:R-:W-:-:S04]  /*2130*/  UISETP.NE.U32.AND UP0, UPT, UR9, 0x3, UPT ;  /* 0x000000030900788c */ /* 0x000fc8000bf05070 */
[----:B------:R-:W-:Y:S02]  /*2140*/  USEL UR5, URZ, 0x1, UP0 ;  /* 0x00000001ff057887 */ /* 0x000fe40008000000 */
[----:B------:R-:W-:Y:S02]  /*2150*/  USEL UR9, UR9, URZ, UP0 ;  /* 0x000000ff09097287 */ /* 0x000fe40008000000 */
[----:B--2---:R-:W-:Y:S02]  /*2160*/  UISETP.GE.AND UP0, UPT, UR18, UR29, UPT ;  /* 0x0000001d1200728c */ /* 0x004fe4000bf06270 */
[----:B------:R-:W-:-:S07]  /*2170*/  ULOP3.LUT UR4, UR4, UR5, URZ, 0x3c, !UPT ;  /* 0x0000000504047292 */ /* 0x000fce000f8e3cff */
[----:B------:R-:W-:Y:S05]  /*2180*/  BRA.U !UP0, `(.L_x_64) ;  /* 0xfffffff908ec7547 */ /* 0x000fea000b83ffff */
.L_x_57:
[----:B---34-:R-:W-:Y:S06]  /*2190*/  BAR.SYNC.DEFER_BLOCKING 0x0 ;  /* 0x0000000000007b1d */ /* 0x018fec0000010000 */
[----:B------:R-:W-:Y:S04]  /*21a0*/  BSSY.RECONVERGENT B3, `(.L_x_65) ;  /* 0x0000004000037945 */ /* 0x000fe80003800200 */
[----:B------:R-:W-:Y:S05]  /*21b0*/  @P3 BRA `(.L_x_66) ;  /* 0x0000000000083947 */ /* 0x000fea0003800000 */
[----:B------:R-:W2:Y:S02]  /*21c0*/  SYNCS.CCTL.IV [UR8+0x9000] ;  /* 0x00900000ff0079b1 */ /* 0x000ea40008000008 */
[----:B--2---:R-:W2:Y:S02]  /*21d0*/  SYNCS.CCTL.IV [UR8+0x9020] ;  /* 0x00902000ff0079b1 */ /* 0x004ea40008000008 */
.L_x_66:
[----:B------:R-:W-:Y:S05]  /*21e0*/  BSYNC.RECONVERGENT B3 ;  /* 0x0000000000037941 */ /* 0x000fea0003800200 */
.L_x_65:
[----:B--2---:R-:W-:Y:S06]  /*21f0*/  BAR.SYNC.DEFER_BLOCKING 0x0 ;  /* 0x0000000000007b1d */ /* 0x004fec0000010000 */
[----:B------:R-:W-:Y:S04]  /*2200*/  BSSY.RECONVERGENT B3, `(.L_x_67) ;  /* 0x0000004000037945 */ /* 0x000fe80003800200 */
[----:B------:R-:W-:Y:S05]  /*2210*/  @P3 BRA `(.L_x_68) ;  /* 0x0000000000083947 */ /* 0x000fea0003800000 */
[----:B------:R-:W2:Y:S02]  /*2220*/  SYNCS.CCTL.IV [UR8+0x9008] ;  /* 0x00900800ff0079b1 */ /* 0x000ea40008000008 */
[----:B--2---:R-:W2:Y:S02]  /*2230*/  SYNCS.CCTL.IV [UR8+0x9028] ;  /* 0x00902800ff0079b1 */ /* 0x004ea40008000008 */
.L_x_68:
[----:B------:R-:W-:Y:S05]  /*2240*/  BSYNC.RECONVERGENT B3 ;  /* 0x0000000000037941 */ /* 0x000fea0003800200 */
.L_x_67:
[----:B--2---:R-:W-:Y:S06]  /*2250*/  BAR.SYNC.DEFER_BLOCKING 0x0 ;  /* 0x0000000000007b1d */ /* 0x004fec0000010000 */
[----:B------:R-:W-:Y:S04]  /*2260*/  BSSY.RECONVERGENT B3, `(.L_x_69) ;  /* 0x0000004000037945 */ /* 0x000fe80003800200 */
[----:B------:R-:W-:Y:S05]  /*2270*/  @P3 BRA `(.L_x_70) ;  /* 0x0000000000083947 */ /* 0x000fea0003800000 */
[----:B------:R-:W2:Y:S02]  /*2280*/  SYNCS.CCTL.IV [UR8+0x9010] ;  /* 0x00901000ff0079b1 */ /* 0x000ea40008000008 */
[----:B--2---:R-:W2:Y:S02]  /*2290*/  SYNCS.CCTL.IV [UR8+0x9030] ;  /* 0x00903000ff0079b1 */ /* 0x004ea40008000008 */
.L_x_70:
[----:B------:R-:W-:Y:S05]  /*22a0*/  BSYNC.RECONVERGENT B3 ;  /* 0x0000000000037941 */ /* 0x000fea0003800200 */
.L_x_69:
[----:B------:R-:W-:Y:S01]  /*22b0*/  USHF.L.U32 UR4, UR22, 0x15, URZ ;  /* 0x0000001516047899 */ /* 0x000fe200080006ff */
[C---:B------:R-:W-:Y:S01]  /*22c0*/  IMAD.SHL.U32 R2, R0.reuse, 0x8, RZ ;  /* 0x0000000800027824 */ /* 0x040fe200078e00ff */
[----:B------:R-:W-:Y:S01]  /*22d0*/  USHF.L.U32 UR22, UR22, 0x3, URZ ;  /* 0x0000000316167899 */ /* 0x000fe200080006ff */
[----:B------:R-:W-:Y:S01]  /*22e0*/  SHF.R.U32.HI R3, RZ, 0x2, R0 ;  /* 0x00000002ff037819 */ /* 0x000fe20000011600 */
[----:B------:R-:W-:Y:S01]  /*22f0*/  ULOP3.LUT UR4, UR4, 0x600000, URZ, 0xc0, !UPT ;  /* 0x0060000004047892 */ /* 0x000fe2000f8ec0ff */
[----:B------:R-:W-:Y:S01]  /*2300*/  IMAD.SHL.U32 R0, R0, 0x40, RZ ;  /* 0x0000004000007824 */ /* 0x000fe200078e00ff */
[----:B------:R-:W-:Y:S01]  /*2310*/  ULOP3.LUT UR22, UR22, 0x20, URZ, 0xc0, !UPT ;  /* 0x0000002016167892 */ /* 0x000fe2000f8ec0ff */
[----:B------:R-:W-:Y:S02]  /*2320*/  LOP3.LUT R2, R2, 0x30, RZ, 0xc0, !PT ;  /* 0x0000003002027812 */ /* 0x000fe400078ec0ff */
[----:B------:R-:W-:Y:S01]  /*2330*/  ELECT P0, URZ, PT ;  /* 0x0000000000ff782f */ /* 0x000fe20003800000 */
[----:B------:R-:W-:Y:S01]  /*2340*/  UIADD3 UR4, UPT, UPT, UR22, UR4, UR23 ;  /* 0x0000000416047290 */ /* 0x000fe2000fffe017 */
[----:B------:R-:W-:Y:S01]  /*2350*/  LOP3.LUT R3, R2, 0x20, R3, 0x78, !PT ;  /* 0x0000002002037812 */ /* 0x000fe200078e7803 */
[----:B------:R-:W-:Y:S01]  /*2360*/  UMOV UR9, UR14 ;  /* 0x0000000e00097c82 */ /* 0x000fe20008000000 */
[----:B------:R-:W-:Y:S01]  /*2370*/  ISETP.LT.U32.AND P0, PT, R36, 0x20, P0 ;  /* 0x000000202400780c */ /* 0x000fe20000701070 */
[----:B------:R-:W-:Y:S01]  /*2380*/  UMOV UR10, UR19 ;  /* 0x00000013000a7c82 */ /* 0x000fe20008000000 */
[----:B------:R-:W-:-:S04]  /*2390*/  LOP3.LUT R0, R3, 0x1fc0, R0, 0xf8, !PT ;  /* 0x00001fc003007812 */ /* 0x000fc800078ef800 */
[----:B-----5:R-:W3:Y:S01]  /*23a0*/  LDTM.x32 R4, tmem[UR4] ;  /* 0x00000004000479ee */ /* 0x020ee200082c0000 */
[----:B------:R-:W-:Y:S01]  /*23b0*/  LOP3.LUT R2, R0, 0x10, RZ, 0x3c, !PT ;  /* 0x0000001000027812 */ /* 0x000fe200078e3cff */
[----:B------:R-:W-:-:S05]  /*23c0*/  NOP ;  /* 0x0000000000007918 */ /* 0x000fca0000000000 */
[----:B---3--:R-:W-:Y:S01]  /*23d0*/  VOTEU.ANY UP1, P0 ;  /* 0x0000000000ff7886 */ /* 0x008fe20000020100 */
[----:B------:R-:W-:Y:S01]  /*23e0*/  VOTEU.ANY UP0, P0 ;  /* 0x0000000000ff7886 */ /* 0x000fe20000000100 */
[----:B------:R-:W-:Y:S02]  /*23f0*/  F2FP.SATFINITE.E4M3.F32.PACK_AB_MERGE_C R6, R7, R6, RZ ;  /* 0x000000060706723e */ /* 0x000fe400048070ff */
[----:B------:R-:W-:Y:S02]  /*2400*/  F2FP.SATFINITE.E4M3.F32.PACK_AB_MERGE_C R10, R11, R10, RZ ;  /* 0x0000000a0b0a723e */ /* 0x000fe400048070ff */
[----:B------:R-:W-:Y:S02]  /*2410*/  F2FP.SATFINITE.E4M3.F32.PACK_AB_MERGE_C R14, R15, R14, RZ ;  /* 0x0000000e0f0e723e */ /* 0x000fe400048070ff */
[----:B------:R-:W-:Y:S02]  /*2420*/  F2FP.SATFINITE.E4M3.F32.PACK_AB_MERGE_C R7, R19, R18, RZ ;  /* 0x000000121307723e */ /* 0x000fe400048070ff */
[----:B------:R-:W-:-:S02]  /*2430*/  F2FP.SATFINITE.E4M3.F32.PACK_AB_MERGE_C R22, R23, R22, RZ ;  /* 0x000000161716723e */ /* 0x000fc400048070ff */
[----:B------:R-:W-:Y:S02]  /*2440*/  F2FP.SATFINITE.E4M3.F32.PACK_AB_MERGE_C R26, R27, R26, RZ ;  /* 0x0000001a1b1a723e */ /* 0x000fe400048070ff */
[----:B------:R-:W-:Y:S02]  /*2450*/  F2FP.SATFINITE.E4M3.F32.PACK_AB_MERGE_C R30, R31, R30, RZ ;  /* 0x0000001e1f1e723e */ /* 0x000fe400048070ff */
[----:B------:R-:W-:Y:S02]  /*2460*/  F2FP.SATFINITE.E4M3.F32.PACK_AB_MERGE_C R34, R35, R34, RZ ;  /* 0x000000222322723e */ /* 0x000fe400048070ff */
[----:B------:R-:W-:Y:S02]  /*2470*/  F2FP.SATFINITE.E4M3.F32.PACK_AB_MERGE_C R4, R5, R4, R6 ;  /* 0x000000040504723e */ /* 0x000fe40004807006 */
[----:B------:R-:W-:Y:S02]  /*2480*/  F2FP.SATFINITE.E4M3.F32.PACK_AB_MERGE_C R5, R9, R8, R10 ;  /* 0x000000080905723e */ /* 0x000fe4000480700a */
[----:B------:R-:W-:-:S02]  /*2490*/  F2FP.SATFINITE.E4M3.F32.PACK_AB_MERGE_C R6, R13, R12, R14 ;  /* 0x0000000c0d06723e */ /* 0x000fc4000480700e */
[----:B------:R-:W-:Y:S02]  /*24a0*/  F2FP.SATFINITE.E4M3.F32.PACK_AB_MERGE_C R7, R17, R16, R7 ;  /* 0x000000101107723e */ /* 0x000fe40004807007 */
[----:B------:R-:W-:Y:S02]  /*24b0*/  F2FP.SATFINITE.E4M3.F32.PACK_AB_MERGE_C R20, R21, R20, R22 ;  /* 0x000000141514723e */ /* 0x000fe40004807016 */
[----:B------:R-:W-:Y:S01]  /*24c0*/  F2FP.SATFINITE.E4M3.F32.PACK_AB_MERGE_C R21, R25, R24, R26 ;  /* 0x000000181915723e */ /* 0x000fe2000480701a */
[----:B--2---:R2:W-:Y:S01]  /*24d0*/  STS.128 [R0+UR8], R4 ;  /* 0x0000000400007988 */ /* 0x0045e20008000c08 */
[----:B------:R-:W-:Y:S02]  /*24e0*/  F2FP.SATFINITE.E4M3.F32.PACK_AB_MERGE_C R22, R29, R28, R30 ;  /* 0x0000001c1d16723e */ /* 0x000fe4000480701e */
[----:B------:R-:W-:-:S05]  /*24f0*/  F2FP.SATFINITE.E4M3.F32.PACK_AB_MERGE_C R23, R33, R32, R34 ;  /* 0x000000202117723e */ /* 0x000fca0004807022 */
[----:B------:R2:W-:Y:S01]  /*2500*/  STS.128 [R2+UR8], R20 ;  /* 0x0000001402007988 */ /* 0x0005e20008000c08 */
[----:B------:R3:W-:Y:S06]  /*2510*/  MEMBAR.ALL.CTA ;  /* 0x0000000000007992 */ /* 0x0007ec0000008000 */
[----:B---3--:R-:W3:Y:S02]  /*2520*/  FENCE.VIEW.ASYNC.S ;  /* 0x00000000000073c6 */ /* 0x008ee40000000000 */
[----:B---3--:R-:W-:Y:S06]  /*2530*/  BAR.SYNC.DEFER_BLOCKING 0x0 ;  /* 0x0000000000007b1d */ /* 0x008fec0000010000 */
[----:B------:R2:W-:Y:S01]  /*2540*/  @UP1 UTMASTG.2D [UR8], [UR20] ;  /* 0x00000008140013b5 */ /* 0x0005e20008008000 */
[----:B------:R0:W-:Y:S01]  /*2550*/  UTMACMDFLUSH ;  /* 0x00000000000079b7 */ /* 0x0001e20000000000 */
[----:B------:R-:W-:-:S04]  /*2560*/  DEPBAR.LE SB0, 0x0 ;  /* 0x000080000000791a */ /* 0x000fc80000000000 */
[----:B------:R-:W-:Y:S08]  /*2570*/  BAR.SYNC.DEFER_BLOCKING 0x0 ;  /* 0x0000000000007b1d */ /* 0x000ff00000010000 */
[----:B------:R-:W-:Y:S06]  /*2580*/  BAR.SYNC.DEFER_BLOCKING 0x0 ;  /* 0x0000000000007b1d */ /* 0x000fec0000010000 */
[----:B--2---:R-:W-:Y:S05]  /*2590*/  @P2 BRA `(.L_x_71) ;  /* 0x0000000000a02947 */ /* 0x004fea0003800000 */
[----:B------:R-:W2:Y:S01]  /*25a0*/  S2UR UR5, SR_CgaCtaId ;  /* 0x00000000000579c3 */ /* 0x000ea20000008800 */
[----:B------:R-:W-:Y:S01]  /*25b0*/  NOP ;  /* 0x0000000000007918 */ /* 0x000fe20000000000 */
[----:B------:R-:W-:Y:S01]  /*25c0*/  UMOV UR4, 0x50 ;  /* 0x0000005000047882 */ /* 0x000fe20000000000 */
[----:B------:R-:W-:Y:S02]  /*25d0*/  IMAD.U32 R0, RZ, RZ, UR23 ;  /* 0x00000017ff007e24 */ /* 0x000fe4000f8e00ff */
[----:B------:R-:W-:Y:S02]  /*25e0*/  IMAD.MOV.U32 R3, RZ, RZ, 0x3 ;  /* 0x00000003ff037424 */ /* 0x000fe400078e00ff */
[----:B------:R-:W-:Y:S01]  /*25f0*/  IMAD.MOV.U32 R7, RZ, RZ, 0x1 ;  /* 0x00000001ff077424 */ /* 0x000fe200078e00ff */
[----:B------:R-:W-:-:S04]  /*2600*/  LOP3.LUT R0, R0, 0xffff, RZ, 0xc0, !PT ;  /* 0x0000ffff00007812 */ /* 0x000fc800078ec0ff */
[----:B------:R-:W-:-:S05]  /*2610*/  SHF.R.U32.HI R0, RZ, 0x5, R0 ;  /* 0x00000005ff007819 */ /* 0x000fca0000011600 */
[----:B------:R-:W-:Y:S01]  /*2620*/  VIADD R2, R0, 0x10 ;  /* 0x0000001000027836 */ /* 0x000fe20000000000 */
[----:B------:R-:W-:Y:S01]  /*2630*/  SHF.L.U32 R0, R3, R0, RZ ;  /* 0x0000000003007219 */ /* 0x000fe200000006ff */
[----:B--2---:R-:W-:-:S03]  /*2640*/  ULEA UR6, UR5, UR4, 0x18 ;  /* 0x0000000405067291 */ /* 0x004fc6000f8ec0ff */
[----:B------:R-:W-:-:S04]  /*2650*/  SHF.L.U32 R3, R7, R2, RZ ;  /* 0x0000000207037219 */ /* 0x000fc800000006ff */
[----:B------:R-:W-:Y:S02]  /*2660*/  LOP3.LUT R0, R3, R0, RZ, 0xfc, !PT ;  /* 0x0000000003007212 */ /* 0x000fe400078efcff */
[----:B------:R-:W2:Y:S02]  /*2670*/  LDS R5, [UR6] ;  /* 0x00000006ff057984 */ /* 0x000ea40008000800 */
[C---:B------:R-:W-:Y:S02]  /*2680*/  LOP3.LUT R2, R0.reuse, 0xffff, RZ, 0xc0, !PT ;  /* 0x0000ffff00027812 */ /* 0x040fe400078ec0ff */
[----:B--2---:R-:W-:-:S04]  /*2690*/  LOP3.LUT R3, R0, 0xffff, R5, 0x80, !PT ;  /* 0x0000ffff00037812 */ /* 0x004fc800078e8005 */
[----:B------:R-:W-:-:S13]  /*26a0*/  ISETP.NE.AND P0, PT, R3, R2, PT ;  /* 0x000000020300720c */ /* 0x000fda0003f05270 */
[----:B------:R-:W-:Y:S05]  /*26b0*/  @P0 BRA `(.L_x_72) ;  /* 0x0000000000500947 */ /* 0x000fea0003800000 */
[----:B------:R-:W-:Y:S02]  /*26c0*/  SHF.R.U32.HI R5, RZ, 0x10, R5 ;  /* 0x00000010ff057819 */ /* 0x000fe40000011605 */
[----:B------:R-:W-:-:S04]  /*26d0*/  SHF.R.U32.HI R2, RZ, 0x10, R0 ;  /* 0x00000010ff027819 */ /* 0x000fc80000011600 */
[----:B------:R-:W-:-:S04]  /*26e0*/  LOP3.LUT R5, R5, R2, RZ, 0xc0, !PT ;  /* 0x0000000205057212 */ /* 0x000fc800078ec0ff */
[----:B------:R-:W-:-:S13]  /*26f0*/  ISETP.NE.AND P0, PT, R5, R2, PT ;  /* 0x000000020500720c */ /* 0x000fda0003f05270 */
[----:B------:R-:W-:Y:S05]  /*2700*/  @P0 BRA `(.L_x_73) ;  /* 0x0000000000300947 */ /* 0x000fea0003800000 */
[----:B------:R-:W-:Y:S01]  /*2710*/  R2UR UR4, R0 ;  /* 0x00000000000472ca */ /* 0x000fe200000e0000 */
[----:B------:R-:W-:Y:S01]  /*2720*/  VOTEU.ANY UR5, UPT, PT ;  /* 0x0000000000057886 */ /* 0x000fe200038e0100 */
[----:B------:R-:W2:Y:S01]  /*2730*/  S2R R0, SR_LANEID ;  /* 0x0000000000007919 */ /* 0x000ea20000000000 */
[----:B------:R-:W-:-:S10]  /*2740*/  UFLO.U32 UR5, UR5 ;  /* 0x00000005000572bd */ /* 0x000fd400080e0000 */
[----:B------:R-:W-:-:S06]  /*2750*/  ULOP3.LUT UR4, URZ, UR4, URZ, 0x33, !UPT ;  /* 0x00000004ff047292 */ /* 0x000fcc000f8e33ff */
[----:B------:R-:W-:-:S04]  /*2760*/  IMAD.U32 R2, RZ, RZ, UR4 ;  /* 0x00000004ff027e24 */ /* 0x000fc8000f8e00ff */
[----:B------:R-:W3:Y:S02]  /*2770*/  REDUX UR7, R2 ;  /* 0x00000000020773c4 */ /* 0x000ee40000000000 */
[----:B------:R4:W-:Y:S01]  /*2780*/  UTCATOMSWS.AND URZ, UR4 ;  /* 0x0000000400ff79e3 */ /* 0x0009e20008000000 */
[----:B--2---:R-:W-:Y:S01]  /*2790*/  ISETP.EQ.U32.AND P0, PT, R0, UR5, PT ;  /* 0x0000000500007c0c */ /* 0x004fe2000bf02070 */
[----:B---3--:R-:W-:-:S12]  /*27a0*/  IMAD.U32 R0, RZ, RZ, UR7 ;  /* 0x00000007ff007e24 */ /* 0x008fd8000f8e00ff */
[----:B------:R4:W-:Y:S01]  /*27b0*/  @P0 ATOMS.AND RZ, [UR6], R0 ;  /* 0x00000000ffff098c */ /* 0x0009e2000a800006 */
[----:B------:R-:W-:Y:S05]  /*27c0*/  BRA `(.L_x_71) ;  /* 0x0000000000147947 */ /* 0x000fea0003800000 */
.L_x_73:
[----:B------:R-:W-:-:S07]  /*27d0*/  MOV R2, 0x27f0 ;  /* 0x000027f000027802 */ /* 0x000fce0000000f00 */
[----:B-1----:R-:W-:Y:S05]  /*27e0*/  CALL.REL.NOINC `($__internal_0_$__cuda_sm10x_tcgen05_guardrail_trap_col_being_dealloced_not_returned_by_alloc) ;  /* 0x0000000000447944 */ /* 0x002fea0003c00000 */
[----:B------:R-:W-:Y:S05]  /*27f0*/  BRA `(.L_x_71) ;  /* 0x0000000000087947 */ /* 0x000fea0003800000 */
.L_x_72:
[----:B------:R-:W-:-:S07]  /*2800*/  MOV R2, 0x2820 ;  /* 0x0000282000027802 */ /* 0x000fce0000000f00 */
[----:B-1----:R-:W-:Y:S05]  /*2810*/  CALL.REL.NOINC `($__internal_2_$__cuda_sm10x_tcgen05_guardrail_trap_unallocated_columns_being_dealloced) ;  /* 0x0000000000507944 */ /* 0x002fea0003c00000 */
.L_x_71:
[----:B------:R-:W-:Y:S01]  /*2820*/  NOP ;  /* 0x0000000000007918 */ /* 0x000fe20000000000 */
[----:B----4-:R-:W-:Y:S05]  /*2830*/  EXIT ;  /* 0x000000000000794d */ /* 0x010fea0003800000 */
.L_x_58:
[----:B------:R-:W2:Y:S02]  /*2840*/  SYNCS.PHASECHK.TRANS64.TRYWAIT P0, [UR8+0x9000], RZ ;  /* 0x009000ffff0075a7 */ /* 0x000ea40008001108 */
[----:B--2---:R-:W-:Y:S05]  /*2850*/  @!P0 BRA `(.L_x_58) ;  /* 0xfffffffc00f88947 */ /* 0x004fea000383ffff */
[----:B------:R-:W-:Y:S05]  /*2860*/  BRA `(.L_x_74) ;  /* 0xfffffff000987947 */ /* 0x000fea000383ffff */
.L_x_60:
[----:B------:R-:W2:Y:S02]  /*2870*/  SYNCS.PHASECHK.TRANS64.TRYWAIT P1, [UR8+0x9020], RZ ;  /* 0x009020ffff0075a7 */ /* 0x000ea40008021108 */
[----:B--2---:R-:W-:Y:S05]  /*2880*/  @!P1 BRA `(.L_x_60) ;  /* 0xfffffffc00f89947 */ /* 0x004fea000383ffff */
[----:B------:R-:W-:Y:S05]  /*2890*/  BRA `(.L_x_75) ;  /* 0xfffffff400147947 */ /* 0x000fea000383ffff */
.L_x_61:
[----:B------:R-:W3:Y:S02]  /*28a0*/  SYNCS.PHASECHK.TRANS64.TRYWAIT P0, [UR28+0x9000], R2 ;  /* 0x00900002ff0075a7 */ /* 0x000ee4000800111c */
[----:B---3--:R-:W-:Y:S05]  /*28b0*/  @!P0 BRA `(.L_x_61) ;  /* 0xfffffffc00f88947 */ /* 0x008fea000383ffff */
[----:B------:R-:W-:Y:S05]  /*28c0*/  BRA `(.L_x_76) ;  /* 0xfffffff400947947 */ /* 0x000fea000383ffff */
.L_x_63:
[----:B------:R-:W3:Y:S02]  /*28d0*/  SYNCS.PHASECHK.TRANS64.TRYWAIT P0, [UR28+0x9020], R2 ;  /* 0x00902002ff0075a7 */ /* 0x000ee4000800111c */
[----:B---3--:R-:W-:Y:S05]  /*28e0*/  @!P0 BRA `(.L_x_63) ;  /* 0xfffffffc00f88947 */ /* 0x008fea000383ffff */
[----:B------:R-:W-:Y:S05]  /*28f0*/  BRA `(.L_x_77) ;  /* 0xfffffff800047947 */ /* 0x000fea000383ffff */
        .weak           $__internal_0_$__cuda_sm10x_tcgen05_guardrail_trap_col_being_dealloced_not_returned_by_alloc
        .type           $__internal_0_$__cuda_sm10x_tcgen05_guardrail_trap_col_being_dealloced_not_returned_by_alloc,@function
        .size           $__internal_0_$__cuda_sm10x_tcgen05_guardrail_trap_col_being_dealloced_not_returned_by_alloc,($__internal_1_$__cuda_sm10x_tcgen05_guardrail_trap_phase_invalid_during_alloc - $__internal_0_$__cuda_sm10x_tcgen05_guardrail_trap_col_being_dealloced_not_returned_by_alloc)
$__internal_0_$__cuda_sm10x_tcgen05_guardrail_trap_col_being_dealloced_not_returned_by_alloc:
[----:B------:R-:W-:Y:S05]  /*2900*/  BPT.TRAP 0x1 ;  /* 0x000000040000795c */ /* 0x000fea0000300000 */
[----:B------:R-:W-:-:S04]  /*2910*/  IMAD.MOV.U32 R3, RZ, RZ, 0x0 ;  /* 0x00000000ff037424 */ /* 0x000fc800078e00ff */
[----:B------:R-:W-:Y:S05]  /*2920*/  RET.REL.NODEC R2 `(gluon_tcgen05) ;  /* 0xffffffd402b47950 */ /* 0x000fea0003c3ffff */
        .weak           $__internal_1_$__cuda_sm10x_tcgen05_guardrail_trap_phase_invalid_during_alloc
        .type           $__internal_1_$__cuda_sm10x_tcgen05_guardrail_trap_phase_invalid_during_alloc,@function
        .size           $__internal_1_$__cuda_sm10x_tcgen05_guardrail_trap_phase_invalid_during_alloc,($__internal_2_$__cuda_sm10x_tcgen05_guardrail_trap_unallocated_columns_being_dealloced - $__internal_1_$__cuda_sm10x_tcgen05_guardrail_trap_phase_invalid_during_alloc)
$__internal_1_$__cuda_sm10x_tcgen05_guardrail_trap_phase_invalid_during_alloc:
[----:B------:R-:W-:Y:S05]  /*2930*/  BPT.TRAP 0x1 ;  /* 0x000000040000795c */ /* 0x000fea0000300000 */
[----:B------:R-:W-:-:S04]  /*2940*/  IMAD.MOV.U32 R3, RZ, RZ, 0x0 ;  /* 0x00000000ff037424 */ /* 0x000fc800078e00ff */
[----:B------:R-:W-:Y:S05]  /*2950*/  RET.REL.NODEC R2 `(gluon_tcgen05) ;  /* 0xffffffd402a87950 */ /* 0x000fea0003c3ffff */
        .weak           $__internal_2_$__cuda_sm10x_tcgen05_guardrail_trap_unallocated_columns_being_dealloced
        .type           $__internal_2_$__cuda_sm10x_tcgen05_guardrail_trap_unallocated_columns_being_dealloced,@function
        .size           $__internal_2_$__cuda_sm10x_tcgen05_guardrail_trap_unallocated_columns_being_dealloced,(.L_x_81 - $__internal_2_$__cuda_sm10x_tcgen05_guardrail_trap_unallocated_columns_being_dealloced)
$__internal_2_$__cuda_sm10x_tcgen05_guardrail_trap_unallocated_columns_being_dealloced:
[----:B------:R-:W-:Y:S05]  /*2960*/  BPT.TRAP 0x1 ;  /* 0x000000040000795c */ /* 0x000fea0000300000 */
[----:B------:R-:W-:-:S04]  /*2970*/  IMAD.MOV.U32 R3, RZ, RZ, 0x0 ;  /* 0x00000000ff037424 */ /* 0x000fc800078e00ff */
[----:B------:R-:W-:Y:S05]  /*2980*/  RET.REL.NODEC R2 `(gluon_tcgen05) ;  /* 0xffffffd4029c7950 */ /* 0x000fea0003c3ffff */
.L_x_78:
[----:B------:R-:W-:-:S00]  /*2990*/  BRA `(.L_x_78) ;  /* 0xfffffffc00fc7947 */ /* 0x000fc0000383ffff */
[----:B------:R-:W-:-:S00]  /*29a0*/  NOP ;  /* 0x0000000000007918 */ /* 0x000fc00000000000 */
        /* <DEDUP_REMOVED lines=13> */
.L_x_81:


//--------------------- .nv.shared.gluon_tcgen05  --------------------------
	.section	.nv.shared.gluon_tcgen05,"aw",@nobits
	.sectionflags	@""
	.align	16
	.zero		1024


//--------------------- .nv.shared.reserved.0     --------------------------
	.section	.nv.shared.reserved.0,"aw",@nobits
	.align	8
	.weak		__nv_reservedSMEM_offset_0_alias
	.size		__nv_reservedSMEM_offset_0_alias, 0, 64
	.other		__nv_reservedSMEM_offset_0_alias,@"STO_CUDA_RESERVED_SHARED STV_DEFAULT"
__nv_reservedSMEM_offset_0_alias:
	.zero		0
.nv.shared.reserved.0:
	.zero		64
	.weak		__nv_reservedSMEM_allocation_phase
	.type		__nv_reservedSMEM_allocation_phase,@object
	.size		__nv_reservedSMEM_allocation_phase,(.L_0 - __nv_reservedSMEM_allocation_phase)
__nv_reservedSMEM_allocation_phase:
	.zero		1
.L_0:
	.zero		7
	.weak		__nv_reservedSMEM_devtool_atexit_pc
	.type		__nv_reservedSMEM_devtool_atexit_pc,@object
	.size		__nv_reservedSMEM_devtool_atexit_pc,(__nv_reservedSMEM_allocation_mask - __nv_reservedSMEM_devtool_atexit_pc)
__nv_reservedSMEM_devtool_atexit_pc:
	.zero		8
	.weak		__nv_reservedSMEM_allocation_mask
	.type		__nv_reservedSMEM_allocation_mask,@object
	.size		__nv_reservedSMEM_allocation_mask,(.L_2 - __nv_reservedSMEM_allocation_mask)
__nv_reservedSMEM_allocation_mask:
	.zero		4
.L_2:


//--------------------- .nv.constant0.gluon_tcgen05 --------------------------
	.section	.nv.constant0.gluon_tcgen05,"a",@progbits
	.sectionflags	@""
	.align	4
.nv.constant0.gluon_tcgen05:
	.zero		976


//--------------------- SYMBOLS --------------------------

	.type		.nv.reservedSmem.offset0,@object
	.size		.nv.reservedSmem.offset0,0x4
	.type		.nv.reservedSmem.cap,@object
	.size		.nv.reservedSmem.cap,0x4
